def matmul_kernel(
    a_ptr,
    b_ptr,
    c_ptr,
    M,
    N,
    K,
    stride_am,
    stride_ak,
    stride_bk,
    stride_bn,
    stride_cm,
    stride_cn,
    BLOCK_M: tl.constexpr,
    BLOCK_N: tl.constexpr,
    BLOCK_K: tl.constexpr,
    GROUP_M: tl.constexpr,
):
    pid = tl.program_id(axis=0)
    num_pid_m = tl.cdiv(M, BLOCK_M)
    num_pid_n = tl.cdiv(N, BLOCK_N)
    num_pid_in_group = GROUP_M * num_pid_n
    group_id = pid // num_pid_in_group
    first_pid_m = group_id * GROUP_M
    group_size_m = min(num_pid_m - first_pid_m, GROUP_M)
    pid_m = first_pid_m + ((pid % num_pid_in_group) % group_size_m)
    pid_n = (pid % num_pid_in_group) // group_size_m

    offs_am = (pid_m * BLOCK_M + tl.arange(0, BLOCK_M)) % M
    offs_bn = (pid_n * BLOCK_N + tl.arange(0, BLOCK_N)) % N
    offs_k = tl.arange(0, BLOCK_K)
    a_ptrs = a_ptr + offs_am[:, None] * stride_am + offs_k[None, :] * stride_ak
    b_ptrs = b_ptr + offs_k[:, None] * stride_bk + offs_bn[None, :] * stride_bn

    acc = tl.zeros((BLOCK_M, BLOCK_N), dtype=tl.float32)
    for kk in range(0, tl.cdiv(K, BLOCK_K)):
        a = tl.load(a_ptrs, mask=offs_k[None, :] < K - kk * BLOCK_K, other=0.0)
        b = tl.load(b_ptrs, mask=offs_k[:, None] < K - kk * BLOCK_K, other=0.0)
        acc = tl.dot(a, b, acc)
        a_ptrs += BLOCK_K * stride_ak
        b_ptrs += BLOCK_K * stride_bk

    c = acc.to(c_ptr.dtype.element_ty)
    offs_cm = pid_m * BLOCK_M + tl.arange(0, BLOCK_M)
    offs_cn = pid_n * BLOCK_N + tl.arange(0, BLOCK_N)
    c_ptrs = c_ptr + offs_cm[:, None] * stride_cm + offs_cn[None, :] * stride_cn
    mask = (offs_cm[:, None] < M) & (offs_cn[None, :] < N)
    tl.store(c_ptrs, c, mask=mask)

# config = {"BLOCK_K": 64, "BLOCK_M": 64, "BLOCK_N": 32, "GROUP_M": 8, "arch": "sm_80", "dtype": "bf16", "num_ctas": 1, "num_stages": 3, "num_warps": 4}
# arch = sm_80


// ===== COMPILED SASS (sm_80) =====

	.target	sm_80

	.elftype	@"ET_EXEC"


//--------------------- .note.nv.tkinfo           --------------------------
	.section	.note.nv.tkinfo,"",@"SHT_NOTE"
	.sectionflags	@"SHF_NOTE_NV_TKINFO"
	.tkinfo
        /*0018*/ 	.word	0x00000002
        /*0030*/ 	.string	""
        /*0030*/ 	.string	"ptxas"
        /*0030*/ 	.string	"Cuda compilation tools, release 13.0, V13.0.88"
        /*0030*/ 	.string	"Build cuda_13.0.r13.0/compiler.36424714_0"
        /*0030*/ 	.string	"-v  -suppress-debug-info  -lineinfo  -arch sm_80 "



//--------------------- .note.nv.cuinfo           --------------------------
	.section	.note.nv.cuinfo,"",@"SHT_NOTE"
	.sectionflags	@"SHF_NOTE_NV_CUINFO"
        /*0018*/ 	.short	0x0002
        /*001a*/ 	.short	0x0050
        /*001c*/ 	.short	0x0082
	.zero		2


//--------------------- .nv.info                  --------------------------
	.section	.nv.info,"",@"SHT_CUDA_INFO"
	.align	4


	//----- nvinfo : EIATTR_REGCOUNT
	.align		4
        /*0000*/ 	.byte	0x04, 0x2f
        /*0002*/ 	.short	(.L_1 - .L_0)
	.align		4
.L_0:
        /*0004*/ 	.word	index@(matmul_kernel)
        /*0008*/ 	.word	0x000000fe


	//----- nvinfo : EIATTR_FRAME_SIZE
	.align		4
.L_1:
        /*000c*/ 	.byte	0x04, 0x11
        /*000e*/ 	.short	(.L_3 - .L_2)
	.align		4
.L_2:
        /*0010*/ 	.word	index@(matmul_kernel)
        /*0014*/ 	.word	0x00000000


	//----- nvinfo : EIATTR_MIN_STACK_SIZE
	.align		4
.L_3:
        /*0018*/ 	.byte	0x04, 0x12
        /*001a*/ 	.short	(.L_5 - .L_4)
	.align		4
.L_4:
        /*001c*/ 	.word	index@(matmul_kernel)
        /*0020*/ 	.word	0x00000000
.L_5:


//--------------------- .nv.info.matmul_kernel    --------------------------
	.section	.nv.info.matmul_kernel,"",@"SHT_CUDA_INFO"
	.sectionflags	@""
	.align	4


	//----- nvinfo : EIATTR_CUDA_API_VERSION
	.align		4
        /*0000*/ 	.byte	0x04, 0x37
        /*0002*/ 	.short	(.L_7 - .L_6)
.L_6:
        /*0004*/ 	.word	0x00000082


	//----- nvinfo : EIATTR_SW2861232_WAR
	.align		4
.L_7:
        /*0008*/ 	.byte	0x01, 0x35
	.zero		2


	//----- nvinfo : EIATTR_PARAM_CBANK
	.align		4
        /*000c*/ 	.byte	0x04, 0x0a
        /*000e*/ 	.short	(.L_9 - .L_8)
	.align		4
.L_8:
        /*0010*/ 	.word	index@(.nv.constant0.matmul_kernel)
        /*0014*/ 	.short	0x0160
        /*0016*/ 	.short	0x0050


	//----- nvinfo : EIATTR_CBANK_PARAM_SIZE
	.align		4
.L_9:
        /*0018*/ 	.byte	0x03, 0x19
        /*001a*/ 	.short	0x0050


	//----- nvinfo : EIATTR_KPARAM_INFO
	.align		4
        /*001c*/ 	.byte	0x04, 0x17
        /*001e*/ 	.short	(.L_11 - .L_10)
.L_10:
        /*0020*/ 	.word	0x00000000
        /*0024*/ 	.short	0x000d
        /*0026*/ 	.short	0x0048
        /*0028*/ 	.byte	0x00, 0xf4, 0x21, 0x00


	//----- nvinfo : EIATTR_KPARAM_INFO
	.align		4
.L_11:
        /*002c*/ 	.byte	0x04, 0x17
        /*002e*/ 	.short	(.L_13 - .L_12)
.L_12:
        /*0030*/ 	.word	0x00000000
        /*0034*/ 	.short	0x000c
        /*0036*/ 	.short	0x0040
        /*0038*/ 	.byte	0x00, 0xf4, 0x21, 0x00


	//----- nvinfo : EIATTR_KPARAM_INFO
	.align		4
.L_13:
        /*003c*/ 	.byte	0x04, 0x17
        /*003e*/ 	.short	(.L_15 - .L_14)
.L_14:
        /*0040*/ 	.word	0x00000000
        /*0044*/ 	.short	0x000b
        /*0046*/ 	.short	0x0038
        /*0048*/ 	.byte	0x00, 0xf0, 0x11, 0x00


	//----- nvinfo : EIATTR_KPARAM_INFO
	.align		4
.L_15:
        /*004c*/ 	.byte	0x04, 0x17
        /*004e*/ 	.short	(.L_17 - .L_16)
.L_16:
        /*0050*/ 	.word	0x00000000
        /*0054*/ 	.short	0x000a
        /*0056*/ 	.short	0x0034
        /*0058*/ 	.byte	0x00, 0xf0, 0x11, 0x00


	//----- nvinfo : EIATTR_KPARAM_INFO
	.align		4
.L_17:
        /*005c*/ 	.byte	0x04, 0x17
        /*005e*/ 	.short	(.L_19 - .L_18)
.L_18:
        /*0060*/ 	.word	0x00000000
        /*0064*/ 	.short	0x0009
        /*0066*/ 	.short	0x0030
        /*0068*/ 	.byte	0x00, 0xf0, 0x11, 0x00


	//----- nvinfo : EIATTR_KPARAM_INFO
	.align		4
.L_19:
        /*006c*/ 	.byte	0x04, 0x17
        /*006e*/ 	.short	(.L_21 - .L_20)
.L_20:
        /*0070*/ 	.word	0x00000000
        /*0074*/ 	.short	0x0008
        /*0076*/ 	.short	0x002c
        /*0078*/ 	.byte	0x00, 0xf0, 0x11, 0x00


	//----- nvinfo : EIATTR_KPARAM_INFO
	.align		4
.L_21:
        /*007c*/ 	.byte	0x04, 0x17
        /*007e*/ 	.short	(.L_23 - .L_22)
.L_22:
        /*0080*/ 	.word	0x00000000
        /*0084*/ 	.short	0x0007
        /*0086*/ 	.short	0x0028
        /*0088*/ 	.byte	0x00, 0xf0, 0x11, 0x00


	//----- nvinfo : EIATTR_KPARAM_INFO
	.align		4
.L_23:
        /*008c*/ 	.byte	0x04, 0x17
        /*008e*/ 	.short	(.L_25 - .L_24)
.L_24:
        /*0090*/ 	.word	0x00000000
        /*0094*/ 	.short	0x0006
        /*0096*/ 	.short	0x0024
        /*0098*/ 	.byte	0x00, 0xf0, 0x11, 0x00


	//----- nvinfo : EIATTR_KPARAM_INFO
	.align		4
.L_25:
        /*009c*/ 	.byte	0x04, 0x17
        /*009e*/ 	.short	(.L_27 - .L_26)
.L_26:
        /*00a0*/ 	.word	0x00000000
        /*00a4*/ 	.short	0x0005
        /*00a6*/ 	.short	0x0020
        /*00a8*/ 	.byte	0x00, 0xf0, 0x11, 0x00


	//----- nvinfo : EIATTR_KPARAM_INFO
	.align		4
.L_27:
        /*00ac*/ 	.byte	0x04, 0x17
        /*00ae*/ 	.short	(.L_29 - .L_28)
.L_28:
        /*00b0*/ 	.word	0x00000000
        /*00b4*/ 	.short	0x0004
        /*00b6*/ 	.short	0x001c
        /*00b8*/ 	.byte	0x00, 0xf0, 0x11, 0x00


	//----- nvinfo : EIATTR_KPARAM_INFO
	.align		4
.L_29:
        /*00bc*/ 	.byte	0x04, 0x17
        /*00be*/ 	.short	(.L_31 - .L_30)
.L_30:
        /*00c0*/ 	.word	0x00000000
        /*00c4*/ 	.short	0x0003
        /*00c6*/ 	.short	0x0018
        /*00c8*/ 	.byte	0x00, 0xf0, 0x11, 0x00


	//----- nvinfo : EIATTR_KPARAM_INFO
	.align		4
.L_31:
        /*00cc*/ 	.byte	0x04, 0x17
        /*00ce*/ 	.short	(.L_33 - .L_32)
.L_32:
        /*00d0*/ 	.word	0x00000000
        /*00d4*/ 	.short	0x0002
        /*00d6*/ 	.short	0x0010
        /*00d8*/ 	.byte	0x00, 0xf4, 0x21, 0x00


	//----- nvinfo : EIATTR_KPARAM_INFO
	.align		4
.L_33:
        /*00dc*/ 	.byte	0x04, 0x17
        /*00de*/ 	.short	(.L_35 - .L_34)
.L_34:
        /*00e0*/ 	.word	0x00000000
        /*00e4*/ 	.short	0x0001
        /*00e6*/ 	.short	0x0008
        /*00e8*/ 	.byte	0x00, 0xf4, 0x21, 0x00


	//----- nvinfo : EIATTR_KPARAM_INFO
	.align		4
.L_35:
        /*00ec*/ 	.byte	0x04, 0x17
        /*00ee*/ 	.short	(.L_37 - .L_36)
.L_36:
        /*00f0*/ 	.word	0x00000000
        /*00f4*/ 	.short	0x0000
        /*00f6*/ 	.short	0x0000
        /*00f8*/ 	.byte	0x00, 0xf4, 0x21, 0x00


	//----- nvinfo : EIATTR_MAXREG_COUNT
	.align		4
.L_37:
        /*00fc*/ 	.byte	0x03, 0x1b
        /*00fe*/ 	.short	0x00ff


	//----- nvinfo : EIATTR_NUM_BARRIERS
	.align		4
        /*0100*/ 	.byte	0x02, 0x4c
        /*0102*/ 	.byte	0x01
	.zero		1


	//----- nvinfo : EIATTR_MERCURY_ISA_VERSION
	.align		4
        /*0104*/ 	.byte	0x03, 0x5f
        /*0106*/ 	.short	0x0000


	//----- nvinfo : EIATTR_EXIT_INSTR_OFFSETS
	.align		4
        /*0108*/ 	.byte	0x04, 0x1c
        /*010a*/ 	.short	(.L_39 - .L_38)


	//   ....[0]....
.L_38:
        /*010c*/ 	.word	0x000036e0


	//   ....[1]....
        /*0110*/ 	.word	0x00003710


	//----- nvinfo : EIATTR_REQNTID
	.align		4
.L_39:
        /*0114*/ 	.byte	0x04, 0x10
        /*0116*/ 	.short	(.L_41 - .L_40)
.L_40:
        /*0118*/ 	.word	0x00000080
        /*011c*/ 	.word	0x00000001
        /*0120*/ 	.word	0x00000001
.L_41:


//--------------------- .nv.callgraph             --------------------------
	.section	.nv.callgraph,"",@"SHT_CUDA_CALLGRAPH"
	.align	4
	.sectionentsize	8
	.align		4
        /*0000*/ 	.word	0x00000000
	.align		4
        /*0004*/ 	.word	0xffffffff
	.align		4
        /*0008*/ 	.word	0x00000000
	.align		4
        /*000c*/ 	.word	0xfffffffe
	.align		4
        /*0010*/ 	.word	0x00000000
	.align		4
        /*0014*/ 	.word	0xfffffffd
	.align		4
        /*0018*/ 	.word	0x00000000
	.align		4
        /*001c*/ 	.word	0xfffffffc


//--------------------- .nv.rel.action            --------------------------
	.section	.nv.rel.action,"",@"SHT_CUDA_RELOCINFO"
	.align	8
	.sectionentsize	8
        /*0000*/ 	.byte	0x73, 0x00, 0x00, 0x00, 0x00, 0x00, 0x00, 0x00, 0x00, 0x00, 0x00, 0x11, 0x25, 0x00, 0x05, 0x36


//--------------------- .nv.constant0.matmul_kernel --------------------------
	.section	.nv.constant0.matmul_kernel,"a",@progbits
	.sectionflags	@""
	.align	4
.nv.constant0.matmul_kernel:
	.zero		432


//--------------------- .text.matmul_kernel       --------------------------
	.section	.text.matmul_kernel,"ax",@progbits
	.sectioninfo	@"SHI_REGISTERS=254"
	.align	128
        .global         matmul_kernel
        .type           matmul_kernel,@function
        .size           matmul_kernel,(.L_x_4 - matmul_kernel)
        .other          matmul_kernel,@"STO_CUDA_ENTRY STV_DEFAULT"
matmul_kernel:
.text.matmul_kernel:
[----:B------:R-:W-:Y:S02]  /*0000*/  IMAD.MOV.U32 R1, RZ, RZ, c[0x0][0x28] ;  /* 0x00000a00ff017624 */ /* 0x000fe400078e00ff */
[----:B------:R-:W-:Y:S01]  /*0010*/  IMAD.MOV.U32 R0, RZ, RZ, 0x1f ;  /* 0x0000001fff007424 */ /* 0x000fe200078e00ff */
[----:B------:R-:W0:Y:S01]  /*0020*/  S2R R5, SR_CTAID.X ;  /* 0x0000000000057919 */ /* 0x000e220000002500 */
[----:B------:R-:W-:Y:S01]  /*0030*/  IMAD.MOV.U32 R148, RZ, RZ, c[0x0][0x180] ;  /* 0x00006000ff947624 */ /* 0x000fe200078e00ff */
[----:B------:R-:W-:Y:S01]  /*0040*/  ULDC.64 UR6, c[0x0][0x118] ;  /* 0x0000460000067ab9 */ /* 0x000fe20000000a00 */
[----:B------:R-:W-:Y:S01]  /*0050*/  CS2R R68, SRZ ;  /* 0x0000000000447805 */ /* 0x000fe2000001ff00 */
[----:B------:R-:W-:Y:S01]  /*0060*/  IADD3 R0, R0, c[0x0][0x17c], RZ ;  /* 0x00005f0000007a10 */ /* 0x000fe20007ffe0ff */
[----:B------:R-:W-:Y:S01]  /*0070*/  CS2R R72, SRZ ;  /* 0x0000000000487805 */ /* 0x000fe2000001ff00 */
[----:B------:R-:W-:Y:S01]  /*0080*/  IADD3 R148, R148, 0x3f, RZ ;  /* 0x0000003f94947810 */ /* 0x000fe20007ffe0ff */
[----:B------:R-:W-:Y:S01]  /*0090*/  CS2R R70, SRZ ;  /* 0x0000000000467805 */ /* 0x000fe2000001ff00 */
[----:B------:R-:W-:Y:S01]  /*00a0*/  SHF.R.S32.HI R3, RZ, 0x1f, R0 ;  /* 0x0000001fff037819 */ /* 0x000fe20000011400 */
[----:B------:R-:W-:-:S03]  /*00b0*/  CS2R R74, SRZ ;  /* 0x00000000004a7805 */ /* 0x000fc6000001ff00 */
[----:B------:R-:W-:-:S04]  /*00c0*/  LEA.HI R3, R3, R0, RZ, 0x5 ;  /* 0x0000000003037211 */ /* 0x000fc800078f28ff */
[----:B------:R-:W-:-:S05]  /*00d0*/  SHF.R.S32.HI R3, RZ, 0x5, R3 ;  /* 0x00000005ff037819 */ /* 0x000fca0000011403 */
[----:B------:R-:W-:Y:S01]  /*00e0*/  IMAD.SHL.U32 R4, R3, 0x8, RZ ;  /* 0x0000000803047824 */ /* 0x000fe200078e00ff */
[----:B0-----:R-:W-:-:S04]  /*00f0*/  IABS R8, R5 ;  /* 0x0000000500087213 */ /* 0x001fc80000000000 */
[-C--:B------:R-:W-:Y:S02]  /*0100*/  IABS R7, R4.reuse ;  /* 0x0000000400077213 */ /* 0x080fe40000000000 */
[----:B------:R-:W-:Y:S02]  /*0110*/  IABS R10, R4 ;  /* 0x00000004000a7213 */ /* 0x000fe40000000000 */
[----:B------:R-:W0:Y:S08]  /*0120*/  I2F.RP R0, R7 ;  /* 0x0000000700007306 */ /* 0x000e300000209400 */
[----:B0-----:R-:W0:Y:S02]  /*0130*/  MUFU.RCP R0, R0 ;  /* 0x0000000000007308 */ /* 0x001e240000001000 */
[----:B0-----:R-:W-:Y:S01]  /*0140*/  IADD3 R2, R0, 0xffffffe, RZ ;  /* 0x0ffffffe00027810 */ /* 0x001fe20007ffe0ff */
[----:B------:R-:W-:-:S05]  /*0150*/  IMAD.MOV R0, RZ, RZ, -R10 ;  /* 0x000000ffff007224 */ /* 0x000fca00078e0a0a */
[----:B------:R0:W1:Y:S02]  /*0160*/  F2I.FTZ.U32.TRUNC.NTZ R3, R2 ;  /* 0x0000000200037305 */ /* 0x000064000021f000 */
[----:B0-----:R-:W-:Y:S02]  /*0170*/  IMAD.MOV.U32 R2, RZ, RZ, RZ ;  /* 0x000000ffff027224 */ /* 0x001fe400078e00ff */
[----:B-1----:R-:W-:-:S04]  /*0180*/  IMAD.MOV R6, RZ, RZ, -R3 ;  /* 0x000000ffff067224 */ /* 0x002fc800078e0a03 */
[----:B------:R-:W-:Y:S02]  /*0190*/  IMAD R9, R6, R7, RZ ;  /* 0x0000000706097224 */ /* 0x000fe400078e02ff */
[----:B------:R-:W-:Y:S02]  /*01a0*/  IMAD.MOV.U32 R6, RZ, RZ, R8 ;  /* 0x000000ffff067224 */ /* 0x000fe400078e0008 */
[----:B------:R-:W-:-:S06]  /*01b0*/  IMAD.HI.U32 R3, R3, R9, R2 ;  /* 0x0000000903037227 */ /* 0x000fcc00078e0002 */
[----:B------:R-:W-:-:S04]  /*01c0*/  IMAD.HI.U32 R3, R3, R6, RZ ;  /* 0x0000000603037227 */ /* 0x000fc800078e00ff */
[----:B------:R-:W-:-:S05]  /*01d0*/  IMAD R0, R3, R0, R6 ;  /* 0x0000000003007224 */ /* 0x000fca00078e0206 */
[----:B------:R-:W-:-:S13]  /*01e0*/  ISETP.GT.U32.AND P1, PT, R7, R0, PT ;  /* 0x000000000700720c */ /* 0x000fda0003f24070 */
[----:B------:R-:W-:Y:S01]  /*01f0*/  @!P1 IMAD.IADD R0, R0, 0x1, -R7 ;  /* 0x0000000100009824 */ /* 0x000fe200078e0a07 */
[----:B------:R-:W-:Y:S02]  /*0200*/  @!P1 IADD3 R3, R3, 0x1, RZ ;  /* 0x0000000103039810 */ /* 0x000fe40007ffe0ff */
[----:B------:R-:W-:Y:S02]  /*0210*/  ISETP.NE.AND P1, PT, R4, RZ, PT ;  /* 0x000000ff0400720c */ /* 0x000fe40003f25270 */
[----:B------:R-:W-:Y:S02]  /*0220*/  ISETP.GE.U32.AND P0, PT, R0, R7, PT ;  /* 0x000000070000720c */ /* 0x000fe40003f06070 */
[----:B------:R-:W-:-:S04]  /*0230*/  LOP3.LUT R0, R5, R4, RZ, 0x3c, !PT ;  /* 0x0000000405007212 */ /* 0x000fc800078e3cff */
[----:B------:R-:W-:Y:S01]  /*0240*/  ISETP.GE.AND P2, PT, R0, RZ, PT ;  /* 0x000000ff0000720c */ /* 0x000fe20003f46270 */
[----:B------:R-:W-:-:S05]  /*0250*/  IMAD.MOV.U32 R0, RZ, RZ, c[0x0][0x178] ;  /* 0x00005e00ff007624 */ /* 0x000fca00078e00ff */
[----:B------:R-:W-:Y:S02]  /*0260*/  IADD3 R0, R0, 0x3f, RZ ;  /* 0x0000003f00007810 */ /* 0x000fe40007ffe0ff */
[----:B------:R-:W-:-:S05]  /*0270*/  @P0 IADD3 R3, R3, 0x1, RZ ;  /* 0x0000000103030810 */ /* 0x000fca0007ffe0ff */
[----:B------:R-:W-:Y:S01]  /*0280*/  IMAD.MOV.U32 R2, RZ, RZ, R3 ;  /* 0x000000ffff027224 */ /* 0x000fe200078e0003 */
[----:B------:R-:W-:-:S03]  /*0290*/  SHF.R.S32.HI R3, RZ, 0x1f, R0 ;  /* 0x0000001fff037819 */ /* 0x000fc60000011400 */
[----:B------:R-:W-:Y:S01]  /*02a0*/  @!P2 IMAD.MOV R2, RZ, RZ, -R2 ;  /* 0x000000ffff02a224 */ /* 0x000fe200078e0a02 */
[----:B------:R-:W-:Y:S02]  /*02b0*/  @!P1 LOP3.LUT R2, RZ, R4, RZ, 0x33, !PT ;  /* 0x00000004ff029212 */ /* 0x000fe400078e33ff */
[----:B------:R-:W-:-:S03]  /*02c0*/  LEA.HI R3, R3, R0, RZ, 0x6 ;  /* 0x0000000003037211 */ /* 0x000fc600078f30ff */
[----:B------:R-:W-:Y:S02]  /*02d0*/  IMAD.SHL.U32 R20, R2, 0x8, RZ ;  /* 0x0000000802147824 */ /* 0x000fe400078e00ff */
[----:B------:R-:W-:-:S03]  /*02e0*/  IMAD.MOV R2, RZ, RZ, -R2 ;  /* 0x000000ffff027224 */ /* 0x000fc600078e0a02 */
[----:B------:R-:W-:Y:S01]  /*02f0*/  LEA.HI.SX32 R3, R3, -R20, 0x1a ;  /* 0x8000001403037211 */ /* 0x000fe200078fd2ff */
[----:B------:R-:W-:-:S03]  /*0300*/  IMAD R4, R4, R2, R5 ;  /* 0x0000000204047224 */ /* 0x000fc600078e0205 */
[----:B------:R-:W-:Y:S02]  /*0310*/  IMNMX R11, R3, 0x8, PT ;  /* 0x00000008030b7817 */ /* 0x000fe40003800200 */
[----:B------:R-:W-:Y:S02]  /*0320*/  IABS R9, R4 ;  /* 0x0000000400097213 */ /* 0x000fe40000000000 */
[----:B------:R-:W-:-:S04]  /*0330*/  IABS R7, R11 ;  /* 0x0000000b00077213 */ /* 0x000fc80000000000 */
[----:B------:R-:W0:Y:S08]  /*0340*/  I2F.RP R0, R7 ;  /* 0x0000000700007306 */ /* 0x000e300000209400 */
[----:B0-----:R-:W0:Y:S02]  /*0350*/  MUFU.RCP R0, R0 ;  /* 0x0000000000007308 */ /* 0x001e240000001000 */
[----:B0-----:R-:W-:-:S06]  /*0360*/  IADD3 R3, R0, 0xffffffe, RZ ;  /* 0x0ffffffe00037810 */ /* 0x001fcc0007ffe0ff */
[----:B------:R-:W0:Y:S02]  /*0370*/  F2I.FTZ.U32.TRUNC.NTZ R3, R3 ;  /* 0x0000000300037305 */ /* 0x000e24000021f000 */
[----:B0-----:R-:W-:-:S04]  /*0380*/  IMAD.MOV R6, RZ, RZ, -R3 ;  /* 0x000000ffff067224 */ /* 0x001fc800078e0a03 */
[----:B------:R-:W-:Y:S01]  /*0390*/  IMAD.MOV.U32 R2, RZ, RZ, R6 ;  /* 0x000000ffff027224 */ /* 0x000fe200078e0006 */
[----:B------:R-:W-:-:S03]  /*03a0*/  IABS R6, R11 ;  /* 0x0000000b00067213 */ /* 0x000fc60000000000 */
[----:B------:R-:W-:Y:S02]  /*03b0*/  IMAD R5, R2, R7, RZ ;  /* 0x0000000702057224 */ /* 0x000fe400078e02ff */
[----:B------:R-:W-:Y:S02]  /*03c0*/  IMAD.MOV.U32 R2, RZ, RZ, RZ ;  /* 0x000000ffff027224 */ /* 0x000fe400078e00ff */
[----:B------:R-:W-:Y:S02]  /*03d0*/  IMAD.MOV R0, RZ, RZ, -R6 ;  /* 0x000000ffff007224 */ /* 0x000fe400078e0a06 */
        /* <DEDUP_REMOVED lines=9> */
[----:B------:R-:W-:Y:S02]  /*0470*/  ISETP.GE.AND P2, PT, R0, RZ, PT ;  /* 0x000000ff0000720c */ /* 0x000fe40003f46270 */
[----:B------:R-:W0:Y:S05]  /*0480*/  S2R R0, SR_TID.X ;  /* 0x0000000000007919 */ /* 0x000e2a0000002100 */
[----:B------:R-:W-:-:S05]  /*0490*/  @P0 IADD3 R2, R2, 0x1, RZ ;  /* 0x0000000102020810 */ /* 0x000fca0007ffe0ff */
[----:B------:R-:W-:-:S04]  /*04a0*/  IMAD.MOV.U32 R3, RZ, RZ, R2 ;  /* 0x000000ffff037224 */ /* 0x000fc800078e0002 */
[----:B------:R-:W-:Y:S01]  /*04b0*/  @!P2 IMAD.MOV R3, RZ, RZ, -R3 ;  /* 0x000000ffff03a224 */ /* 0x000fe200078e0a03 */
[----:B------:R-:W-:Y:S02]  /*04c0*/  @!P1 LOP3.LUT R3, RZ, R11, RZ, 0x33, !PT ;  /* 0x0000000bff039212 */ /* 0x000fe400078e33ff */
[----:B------:R-:W-:-:S03]  /*04d0*/  ISETP.GE.AND P1, PT, R148, 0x40, PT ;  /* 0x000000409400780c */ /* 0x000fc60003f26270 */
[----:B------:R-:W-:Y:S02]  /*04e0*/  IMAD.MOV R2, RZ, RZ, -R3 ;  /* 0x000000ffff027224 */ /* 0x000fe400078e0a03 */
[----:B------:R-:W-:Y:S02]  /*04f0*/  IMAD.SHL.U32 R19, R3, 0x20, RZ ;  /* 0x0000002003137824 */ /* 0x000fe400078e00ff */
[----:B------:R-:W-:Y:S01]  /*0500*/  IMAD R2, R11, R2, R4 ;  /* 0x000000020b027224 */ /* 0x000fe200078e0204 */
[C---:B0-----:R-:W-:Y:S02]  /*0510*/  LOP3.LUT R3, R0.reuse, 0x3f, RZ, 0xc0, !PT ;  /* 0x0000003f00037812 */ /* 0x041fe400078ec0ff */
[----:B------:R-:W-:Y:S01]  /*0520*/  LOP3.LUT P0, RZ, R0, 0x40, RZ, 0xc0, !PT ;  /* 0x0000004000ff7812 */ /* 0x000fe2000780c0ff */
[----:B------:R-:W-:Y:S01]  /*0530*/  IMAD.IADD R20, R20, 0x1, R2 ;  /* 0x0000000114147824 */ /* 0x000fe200078e0202 */
[----:B------:R-:W-:-:S03]  /*0540*/  SHF.R.U32.HI R2, RZ, 0x6, R0 ;  /* 0x00000006ff027819 */ /* 0x000fc60000011600 */
[----:B------:R-:W-:Y:S01]  /*0550*/  IMAD R20, R20, 0x40, R3 ;  /* 0x0000004014147824 */ /* 0x000fe200078e0203 */
[----:B------:R-:W-:-:S04]  /*0560*/  SGXT.U32 R2, R2, 0x1 ;  /* 0x000000010202781a */ /* 0x000fc80000000000 */
[C---:B------:R-:W-:Y:S02]  /*0570*/  LOP3.LUT R4, R19.reuse, R2, RZ, 0xfc, !PT ;  /* 0x0000000213047212 */ /* 0x040fe400078efcff */
[C-C-:B------:R-:W-:Y:S02]  /*0580*/  LOP3.LUT R5, R19.reuse, 0x2, R2.reuse, 0xfe, !PT ;  /* 0x0000000213057812 */ /* 0x140fe400078efe02 */
[C-C-:B------:R-:W-:Y:S02]  /*0590*/  LOP3.LUT R6, R19.reuse, 0x4, R2.reuse, 0xfe, !PT ;  /* 0x0000000413067812 */ /* 0x140fe400078efe02 */
[C-C-:B------:R-:W-:Y:S02]  /*05a0*/  LOP3.LUT R7, R19.reuse, 0x6, R2.reuse, 0xfe, !PT ;  /* 0x0000000613077812 */ /* 0x140fe400078efe02 */
[C-C-:B------:R-:W-:Y:S02]  /*05b0*/  LOP3.LUT R8, R19.reuse, 0x8, R2.reuse, 0xfe, !PT ;  /* 0x0000000813087812 */ /* 0x140fe400078efe02 */
[----:B------:R-:W-:-:S02]  /*05c0*/  LOP3.LUT R9, R19, 0xa, R2, 0xfe, !PT ;  /* 0x0000000a13097812 */ /* 0x000fc400078efe02 */
[C-C-:B------:R-:W-:Y:S02]  /*05d0*/  LOP3.LUT R10, R19.reuse, 0xc, R2.reuse, 0xfe, !PT ;  /* 0x0000000c130a7812 */ /* 0x140fe400078efe02 */
        /* <DEDUP_REMOVED lines=8> */
[----:B------:R-:W-:Y:S01]  /*0660*/  LOP3.LUT R19, R19, 0x1e, R2, 0xfe, !PT ;  /* 0x0000001e13137812 */ /* 0x000fe200078efe02 */
[----:B------:R-:W-:Y:S05]  /*0670*/  @!P1 BRA `(.L_x_0) ;  /* 0x000028b000009947 */ /* 0x000fea0003800000 */
[----:B------:R-:W-:Y:S01]  /*0680*/  IABS R44, c[0x0][0x17c] ;  /* 0x00005f00002c7a13 */ /* 0x000fe20000000000 */
[C---:B------:R-:W-:Y:S01]  /*0690*/  IMAD.SHL.U32 R29, R0.reuse, 0x2, RZ ;  /* 0x00000002001d7824 */ /* 0x040fe200078e00ff */
[----:B------:R-:W-:Y:S01]  /*06a0*/  IABS R47, c[0x0][0x178] ;  /* 0x00005e00002f7a13 */ /* 0x000fe20000000000 */
[----:B------:R-:W-:Y:S01]  /*06b0*/  IMAD.MOV.U32 R141, RZ, RZ, c[0x0][0x18c] ;  /* 0x00006300ff8d7624 */ /* 0x000fe200078e00ff */
[----:B------:R-:W0:Y:S01]  /*06c0*/  I2F.RP R26, R44 ;  /* 0x0000002c001a7306 */ /* 0x000e220000209400 */
[----:B------:R-:W-:Y:S01]  /*06d0*/  SHF.R.S32.HI R21, RZ, 0x1f, R148 ;  /* 0x0000001fff157819 */ /* 0x000fe20000011494 */
[----:B------:R-:W-:Y:S01]  /*06e0*/  IMAD.MOV.U32 R143, RZ, RZ, c[0x0][0x188] ;  /* 0x00006200ff8f7624 */ /* 0x000fe200078e00ff */
[C---:B------:R-:W-:Y:S01]  /*06f0*/  LOP3.LUT R22, R0.reuse, 0x40, RZ, 0xc0, !PT ;  /* 0x0000004000167812 */ /* 0x040fe200078ec0ff */
[----:B------:R-:W-:Y:S01]  /*0700*/  IMAD R103, R3, c[0x0][0x18c], RZ ;  /* 0x0000630003677a24 */ /* 0x000fe200078e02ff */
[----:B------:R-:W-:Y:S01]  /*0710*/  LEA.HI R148, R21, R148, RZ, 0x6 ;  /* 0x0000009415947211 */ /* 0x000fe200078f30ff */
[----:B------:R-:W-:Y:S01]  /*0720*/  IMAD.SHL.U32 R21, R3, 0x2, RZ ;  /* 0x0000000203157824 */ /* 0x000fe200078e00ff */
[----:B------:R-:W-:Y:S01]  /*0730*/  LOP3.LUT R28, R0, 0x7, RZ, 0xc0, !PT ;  /* 0x00000007001c7812 */ /* 0x000fe200078ec0ff */
[----:B------:R-:W1:Y:S01]  /*0740*/  I2F.RP R27, R47 ;  /* 0x0000002f001b7306 */ /* 0x000e620000209400 */
[----:B------:R-:W-:Y:S01]  /*0750*/  IABS R35, R16 ;  /* 0x0000001000237213 */ /* 0x000fe20000000000 */
[----:B------:R-:W-:Y:S01]  /*0760*/  IMAD R139, R2, c[0x0][0x188], RZ ;  /* 0x00006200028b7a24 */ /* 0x000fe200078e02ff */
[----:B------:R-:W-:Y:S01]  /*0770*/  IABS R37, R4 ;  /* 0x0000000400257213 */ /* 0x000fe20000000000 */
[----:B------:R-:W-:Y:S01]  /*0780*/  IMAD R28, R28, 0x90, RZ ;  /* 0x000000901c1c7824 */ /* 0x000fe200078e02ff */
[----:B------:R-:W-:Y:S01]  /*0790*/  IABS R33, R17 ;  /* 0x0000001100217213 */ /* 0x000fe20000000000 */
[----:B------:R-:W-:Y:S01]  /*07a0*/  CS2R R92, SRZ ;  /* 0x00000000005c7805 */ /* 0x000fe2000001ff00 */
[----:B------:R-:W-:Y:S01]  /*07b0*/  IABS R34, R11 ;  /* 0x0000000b00227213 */ /* 0x000fe20000000000 */
[----:B0-----:R-:W0:Y:S01]  /*07c0*/  MUFU.RCP R26, R26 ;  /* 0x0000001a001a7308 */ /* 0x001e220000001000 */
[----:B------:R-:W-:Y:S01]  /*07d0*/  LOP3.LUT R43, R28, 0x30, R29, 0x78, !PT ;  /* 0x000000301c2b7812 */ /* 0x000fe200078e781d */
[----:B------:R-:W-:Y:S01]  /*07e0*/  CS2R R94, SRZ ;  /* 0x00000000005e7805 */ /* 0x000fe2000001ff00 */
[----:B------:R-:W-:Y:S01]  /*07f0*/  IABS R36, R10 ;  /* 0x0000000a00247213 */ /* 0x000fe20000000000 */
[----:B------:R-:W-:Y:S01]  /*0800*/  CS2R R68, SRZ ;  /* 0x0000000000447805 */ /* 0x000fe2000001ff00 */
[----:B------:R-:W-:Y:S01]  /*0810*/  IABS R39, R8 ;  /* 0x0000000800277213 */ /* 0x000fe20000000000 */
[----:B------:R-:W-:Y:S01]  /*0820*/  CS2R R70, SRZ ;  /* 0x0000000000467805 */ /* 0x000fe2000001ff00 */
[----:B------:R-:W-:Y:S01]  /*0830*/  IABS R45, R7 ;  /* 0x00000007002d7213 */ /* 0x000fe20000000000 */
[----:B-1----:R-:W1:Y:S01]  /*0840*/  MUFU.RCP R27, R27 ;  /* 0x0000001b001b7308 */ /* 0x002e620000001000 */
[----:B------:R-:W-:Y:S01]  /*0850*/  IABS R80, R20 ;  /* 0x0000001400507213 */ /* 0x000fe20000000000 */
[----:B------:R-:W-:Y:S01]  /*0860*/  CS2R R72, SRZ ;  /* 0x0000000000487805 */ /* 0x000fe2000001ff00 */
[C---:B------:R-:W-:Y:S01]  /*0870*/  LOP3.LUT R46, R2.reuse, 0x2e, RZ, 0xfc, !PT ;  /* 0x0000002e022e7812 */ /* 0x040fe200078efcff */
[----:B------:R-:W-:Y:S01]  /*0880*/  CS2R R74, SRZ ;  /* 0x00000000004a7805 */ /* 0x000fe2000001ff00 */
[C---:B------:R-:W-:Y:S01]  /*0890*/  LOP3.LUT R48, R2.reuse, 0x32, RZ, 0xfc, !PT ;  /* 0x0000003202307812 */ /* 0x040fe200078efcff */
[----:B------:R-:W-:Y:S01]  /*08a0*/  CS2R R76, SRZ ;  /* 0x00000000004c7805 */ /* 0x000fe2000001ff00 */
[----:B------:R-:W-:Y:S01]  /*08b0*/  LOP3.LUT R49, R2, 0x34, RZ, 0xfc, !PT ;  /* 0x0000003402317812 */ /* 0x000fe200078efcff */
[----:B------:R-:W-:Y:S01]  /*08c0*/  CS2R R78, SRZ ;  /* 0x00000000004e7805 */ /* 0x000fe2000001ff00 */
[----:B0-----:R-:W-:Y:S01]  /*08d0*/  IADD3 R23, R26, 0xffffffe, RZ ;  /* 0x0ffffffe1a177810 */ /* 0x001fe20007ffe0ff */
[----:B------:R-:W-:Y:S01]  /*08e0*/  IMAD.SHL.U32 R141, R141, 0x40, RZ ;  /* 0x000000408d8d7824 */ /* 0x000fe200078e00ff */
[----:B------:R-:W-:Y:S01]  /*08f0*/  SEL R26, RZ, 0x90, !P0 ;  /* 0x00000090ff1a7807 */ /* 0x000fe20004000000 */
[----:B------:R-:W-:Y:S01]  /*0900*/  IMAD.SHL.U32 R143, R143, 0x40, RZ ;  /* 0x000000408f8f7824 */ /* 0x000fe200078e00ff */
[----:B------:R-:W-:Y:S01]  /*0910*/  LOP3.LUT R50, R2, 0x36, RZ, 0xfc, !PT ;  /* 0x0000003602327812 */ /* 0x000fe200078efcff */
[----:B------:R-:W-:Y:S01]  /*0920*/  IMAD R155, R49, c[0x0][0x188], RZ ;  /* 0x00006200319b7a24 */ /* 0x000fe200078e02ff */
[----:B------:R-:W0:Y:S01]  /*0930*/  F2I.FTZ.U32.TRUNC.NTZ R23, R23 ;  /* 0x0000001700177305 */ /* 0x000e22000021f000 */
[----:B-1----:R-:W-:Y:S01]  /*0940*/  IADD3 R24, R27, 0xffffffe, RZ ;  /* 0x0ffffffe1b187810 */ /* 0x002fe20007ffe0ff */
[----:B------:R-:W-:Y:S01]  /*0950*/  IMAD R157, R48, c[0x0][0x188], RZ ;  /* 0x00006200309d7a24 */ /* 0x000fe200078e02ff */
[----:B------:R-:W-:Y:S01]  /*0960*/  LOP3.LUT R27, R29, 0x10, RZ, 0xc0, !PT ;  /* 0x000000101d1b7812 */ /* 0x000fe200078ec0ff */
[----:B------:R-:W-:Y:S01]  /*0970*/  IMAD R153, R50, c[0x0][0x188], RZ ;  /* 0x0000620032997a24 */ /* 0x000fe200078e02ff */
[----:B------:R-:W-:Y:S01]  /*0980*/  LOP3.LUT R21, R26, R21, RZ, 0x3c, !PT ;  /* 0x000000151a157212 */ /* 0x000fe200078e3cff */
[----:B------:R-:W-:Y:S01]  /*0990*/  IMAD R161, R46, c[0x0][0x188], RZ ;  /* 0x000062002ea17a24 */ /* 0x000fe200078e02ff */
[----:B------:R-:W-:Y:S01]  /*09a0*/  LEA.HI R27, R22, R27, RZ, 0x1f ;  /* 0x0000001b161b7211 */ /* 0x000fe200078ff8ff */
[----:B------:R-:W1:Y:S01]  /*09b0*/  F2I.FTZ.U32.TRUNC.NTZ R25, R24 ;  /* 0x0000001800197305 */ /* 0x000e62000021f000 */
[----:B------:R-:W-:Y:S01]  /*09c0*/  IMAD.MOV.U32 R22, RZ, RZ, RZ ;  /* 0x000000ffff167224 */ /* 0x000fe200078e00ff */
[----:B------:R-:W-:Y:S01]  /*09d0*/  IABS R26, R19 ;  /* 0x00000013001a7213 */ /* 0x000fe20000000000 */
[----:B------:R-:W-:Y:S01]  /*09e0*/  ULDC UR4, c[0x0][0x180] ;  /* 0x0000600000047ab9 */ /* 0x000fe20000000800 */
[----:B------:R-:W-:-:S02]  /*09f0*/  LOP3.LUT R42, R28, R27, RZ, 0x3c, !PT ;  /* 0x0000001b1c2a7212 */ /* 0x000fc400078e3cff */
[----:B------:R-:W-:Y:S01]  /*0a00*/  IABS R28, R14 ;  /* 0x0000000e001c7213 */ /* 0x000fe20000000000 */
[----:B------:R-:W-:Y:S01]  /*0a10*/  IMAD.MOV.U32 R29, RZ, RZ, R26 ;  /* 0x000000ffff1d7224 */ /* 0x000fe200078e001a */
[C---:B------:R-:W-:Y:S01]  /*0a20*/  LOP3.LUT R51, R2.reuse, 0x38, RZ, 0xfc, !PT ;  /* 0x0000003802337812 */ /* 0x040fe200078efcff */
[--C-:B0-----:R-:W-:Y:S01]  /*0a30*/  IMAD.MOV R31, RZ, RZ, -R23.reuse ;  /* 0x000000ffff1f7224 */ /* 0x101fe200078e0a17 */
[C---:B------:R-:W-:Y:S02]  /*0a40*/  LOP3.LUT R100, R2.reuse, 0x3a, RZ, 0xfc, !PT ;  /* 0x0000003a02647812 */ /* 0x040fe400078efcff */
[C---:B------:R-:W-:Y:S01]  /*0a50*/  LOP3.LUT R101, R2.reuse, 0x3c, RZ, 0xfc, !PT ;  /* 0x0000003c02657812 */ /* 0x040fe200078efcff */
[----:B------:R-:W-:Y:S01]  /*0a60*/  IMAD R31, R31, R44, RZ ;  /* 0x0000002c1f1f7224 */ /* 0x000fe200078e02ff */
[----:B------:R-:W-:Y:S01]  /*0a70*/  LOP3.LUT R102, R2, 0x3e, RZ, 0xfc, !PT ;  /* 0x0000003e02667812 */ /* 0x000fe200078efcff */
[----:B------:R-:W-:Y:S01]  /*0a80*/  IMAD R149, R100, c[0x0][0x188], RZ ;  /* 0x0000620064957a24 */ /* 0x000fe200078e02ff */
[----:B------:R-:W-:Y:S01]  /*0a90*/  SHF.R.S32.HI R148, RZ, 0x6, R148 ;  /* 0x00000006ff947819 */ /* 0x000fe20000011494 */
[----:B------:R-:W-:Y:S01]  /*0aa0*/  IMAD.HI.U32 R22, R23, R31, R22 ;  /* 0x0000001f17167227 */ /* 0x000fe200078e0016 */
[----:B------:R-:W-:-:S02]  /*0ab0*/  IABS R31, R18 ;  /* 0x00000012001f7213 */ /* 0x000fc40000000000 */
[C---:B------:R-:W-:Y:S01]  /*0ac0*/  LOP3.LUT R138, R21.reuse, 0x20, RZ, 0x3c, !PT ;  /* 0x00000020158a7812 */ /* 0x040fe200078e3cff */
[----:B-1----:R-:W-:Y:S01]  /*0ad0*/  IMAD.MOV R24, RZ, RZ, -R25 ;  /* 0x000000ffff187224 */ /* 0x002fe200078e0a19 */
[C---:B------:R-:W-:Y:S01]  /*0ae0*/  LOP3.LUT R140, R21.reuse, 0x40, RZ, 0x3c, !PT ;  /* 0x00000040158c7812 */ /* 0x040fe200078e3cff */
[----:B------:R-:W-:Y:S01]  /*0af0*/  IMAD.HI.U32 R23, R22, R29, RZ ;  /* 0x0000001d16177227 */ /* 0x000fe200078e00ff */
[----:B------:R-:W-:-:S03]  /*0b00*/  LOP3.LUT R142, R21, 0x60, RZ, 0x3c, !PT ;  /* 0x00000060158e7812 */ /* 0x000fc600078e3cff */
[----:B------:R-:W-:Y:S02]  /*0b10*/  IMAD R41, R24, R47, RZ ;  /* 0x0000002f18297224 */ /* 0x000fe400078e02ff */
[----:B------:R-:W-:Y:S02]  /*0b20*/  IMAD.MOV.U32 R24, RZ, RZ, RZ ;  /* 0x000000ffff187224 */ /* 0x000fe400078e00ff */
[----:B------:R-:W-:-:S04]  /*0b30*/  IMAD.HI.U32 R26, R22, R31, RZ ;  /* 0x0000001f161a7227 */ /* 0x000fc800078e00ff */
[----:B------:R-:W-:Y:S02]  /*0b40*/  IMAD.MOV R23, RZ, RZ, -R23 ;  /* 0x000000ffff177224 */ /* 0x000fe400078e0a17 */
[----:B------:R-:W-:-:S04]  /*0b50*/  IMAD.HI.U32 R41, R25, R41, R24 ;  /* 0x0000002919297227 */ /* 0x000fc800078e0018 */
[----:B------:R-:W-:-:S04]  /*0b60*/  IMAD.HI.U32 R24, R22, R35, RZ ;  /* 0x0000002316187227 */ /* 0x000fc800078e00ff */
[----:B------:R-:W-:Y:S02]  /*0b70*/  IMAD.MOV R26, RZ, RZ, -R26 ;  /* 0x000000ffff1a7224 */ /* 0x000fe400078e0a1a */
[C---:B------:R-:W-:Y:S01]  /*0b80*/  IMAD R23, R44.reuse, R23, R29 ;  /* 0x000000172c177224 */ /* 0x040fe200078e021d */
[----:B------:R-:W-:Y:S01]  /*0b90*/  IABS R29, R15 ;  /* 0x0000000f001d7213 */ /* 0x000fe20000000000 */
[----:B------:R-:W-:Y:S02]  /*0ba0*/  IMAD.MOV R24, RZ, RZ, -R24 ;  /* 0x000000ffff187224 */ /* 0x000fe400078e0a18 */
[C---:B------:R-:W-:Y:S01]  /*0bb0*/  IMAD R25, R44.reuse, R26, R31 ;  /* 0x0000001a2c197224 */ /* 0x040fe200078e021f */
[C---:B------:R-:W-:Y:S01]  /*0bc0*/  ISETP.GT.U32.AND P2, PT, R44.reuse, R23, PT ;  /* 0x000000172c00720c */ /* 0x040fe20003f44070 */
[----:B------:R-:W-:Y:S02]  /*0bd0*/  IMAD.MOV.U32 R31, RZ, RZ, R28 ;  /* 0x000000ffff1f7224 */ /* 0x000fe400078e001c */
[----:B------:R-:W-:Y:S01]  /*0be0*/  IMAD R28, R44, R24, R35 ;  /* 0x000000182c1c7224 */ /* 0x000fe200078e0223 */
[----:B------:R-:W-:Y:S01]  /*0bf0*/  IABS R35, R12 ;  /* 0x0000000c00237213 */ /* 0x000fe20000000000 */
[----:B------:R-:W-:Y:S01]  /*0c00*/  IMAD.HI.U32 R24, R22, R29, RZ ;  /* 0x0000001d16187227 */ /* 0x000fe200078e00ff */
[----:B------:R-:W-:-:S02]  /*0c10*/  ISETP.GT.U32.AND P6, PT, R44, R25, PT ;  /* 0x000000192c00720c */ /* 0x000fc40003fc4070 */
[----:B------:R-:W-:Y:S01]  /*0c20*/  ISETP.GT.U32.AND P5, PT, R44, R28, PT ;  /* 0x0000001c2c00720c */ /* 0x000fe20003fa4070 */
[----:B------:R-:W-:-:S04]  /*0c30*/  IMAD.HI.U32 R26, R22, R31, RZ ;  /* 0x0000001f161a7227 */ /* 0x000fc800078e00ff */
[----:B------:R-:W-:Y:S02]  /*0c40*/  IMAD.MOV R30, RZ, RZ, -R24 ;  /* 0x000000ffff1e7224 */ /* 0x000fe400078e0a18 */
[----:B------:R-:W-:Y:S02]  /*0c50*/  IMAD.MOV R32, RZ, RZ, -R26 ;  /* 0x000000ffff207224 */ /* 0x000fe400078e0a1a */
[C---:B------:R-:W-:Y:S02]  /*0c60*/  IMAD R29, R44.reuse, R30, R29 ;  /* 0x0000001e2c1d7224 */ /* 0x040fe400078e021d */
[----:B------:R-:W-:Y:S02]  /*0c70*/  IMAD R30, R44, R32, R31 ;  /* 0x000000202c1e7224 */ /* 0x000fe400078e021f */
[----:B------:R-:W-:Y:S01]  /*0c80*/  IMAD.HI.U32 R31, R22, R37, RZ ;  /* 0x00000025161f7227 */ /* 0x000fe200078e00ff */
[----:B------:R-:W-:-:S03]  /*0c90*/  ISETP.GT.U32.AND P3, PT, R44, R29, PT ;  /* 0x0000001d2c00720c */ /* 0x000fc60003f64070 */
[----:B------:R-:W-:Y:S02]  /*0ca0*/  IMAD.MOV R40, RZ, RZ, -R31 ;  /* 0x000000ffff287224 */ /* 0x000fe400078e0a1f */
[----:B------:R-:W-:-:S04]  /*0cb0*/  IMAD.HI.U32 R27, R22, R33, RZ ;  /* 0x00000021161b7227 */ /* 0x000fc800078e00ff */
[----:B------:R-:W-:Y:S01]  /*0cc0*/  IMAD R40, R44, R40, R37 ;  /* 0x000000282c287224 */ /* 0x000fe200078e0225 */
[----:B------:R-:W-:Y:S01]  /*0cd0*/  IABS R37, R9 ;  /* 0x0000000900257213 */ /* 0x000fe20000000000 */
[----:B------:R-:W-:Y:S02]  /*0ce0*/  IMAD.MOV R27, RZ, RZ, -R27 ;  /* 0x000000ffff1b7224 */ /* 0x000fe400078e0a1b */
[----:B------:R-:W-:Y:S01]  /*0cf0*/  IMAD.HI.U32 R26, R22, R35, RZ ;  /* 0x00000023161a7227 */ /* 0x000fe200078e00ff */
[----:B------:R-:W-:-:S03]  /*0d00*/  ISETP.GT.U32.AND P1, PT, R44, R40, PT ;  /* 0x000000282c00720c */ /* 0x000fc60003f24070 */
[C---:B------:R-:W-:Y:S01]  /*0d10*/  IMAD R27, R44.reuse, R27, R33 ;  /* 0x0000001b2c1b7224 */ /* 0x040fe200078e0221 */
[----:B------:R-:W-:Y:S01]  /*0d20*/  IABS R33, R13 ;  /* 0x0000000d00217213 */ /* 0x000fe20000000000 */
[----:B------:R-:W-:Y:S02]  /*0d30*/  IMAD.MOV R26, RZ, RZ, -R26 ;  /* 0x000000ffff1a7224 */ /* 0x000fe400078e0a1a */
[----:B------:R-:W-:Y:S01]  /*0d40*/  @!P2 IMAD.IADD R23, R23, 0x1, -R44 ;  /* 0x000000011717a824 */ /* 0x000fe200078e0a2c */
[----:B------:R-:W-:Y:S01]  /*0d50*/  ISETP.GT.U32.AND P2, PT, R44, R30, PT ;  /* 0x0000001e2c00720c */ /* 0x000fe20003f44070 */
[----:B------:R-:W-:-:S04]  /*0d60*/  IMAD.HI.U32 R24, R22, R33, RZ ;  /* 0x0000002116187227 */ /* 0x000fc800078e00ff */
[----:B------:R-:W-:Y:S01]  /*0d70*/  @!P1 IMAD.IADD R40, R40, 0x1, -R44 ;  /* 0x0000000128289824 */ /* 0x000fe200078e0a2c */
[C---:B------:R-:W-:Y:S01]  /*0d80*/  ISETP.GT.U32.AND P1, PT, R44.reuse, R27, PT ;  /* 0x0000001b2c00720c */ /* 0x040fe20003f24070 */
[----:B------:R-:W-:Y:S02]  /*0d90*/  IMAD.MOV R24, RZ, RZ, -R24 ;  /* 0x000000ffff187224 */ /* 0x000fe400078e0a18 */
[C---:B------:R-:W-:Y:S01]  /*0da0*/  IMAD R32, R44.reuse, R26, R35 ;  /* 0x0000001a2c207224 */ /* 0x040fe200078e0223 */
[C---:B------:R-:W-:Y:S01]  /*0db0*/  ISETP.GT.U32.AND P4, PT, R44.reuse, R40, PT ;  /* 0x000000282c00720c */ /* 0x040fe20003f84070 */
[----:B------:R-:W-:Y:S02]  /*0dc0*/  IMAD R31, R44, R24, R33 ;  /* 0x000000182c1f7224 */ /* 0x000fe400078e0221 */
[----:B------:R-:W-:Y:S02]  /*0dd0*/  IMAD.MOV.U32 R33, RZ, RZ, R34 ;  /* 0x000000ffff217224 */ /* 0x000fe400078e0022 */
[----:B------:R-:W-:-:S02]  /*0de0*/  IMAD.MOV.U32 R35, RZ, RZ, R36 ;  /* 0x000000ffff237224 */ /* 0x000fc400078e0024 */
[----:B------:R-:W-:-:S04]  /*0df0*/  IMAD.HI.U32 R24, R22, R33, RZ ;  /* 0x0000002116187227 */ /* 0x000fc800078e00ff */
[----:B------:R-:W-:-:S04]  /*0e00*/  IMAD.HI.U32 R26, R22, R35, RZ ;  /* 0x00000023161a7227 */ /* 0x000fc800078e00ff */
[----:B------:R-:W-:Y:S02]  /*0e10*/  IMAD.MOV R34, RZ, RZ, -R24 ;  /* 0x000000ffff227224 */ /* 0x000fe400078e0a18 */
[--C-:B------:R-:W-:Y:S01]  /*0e20*/  @!P4 IMAD.IADD R40, R40, 0x1, -R44.reuse ;  /* 0x000000012828c824 */ /* 0x100fe200078e0a2c */
[C---:B------:R-:W-:Y:S01]  /*0e30*/  ISETP.GT.U32.AND P4, PT, R44.reuse, R23, PT ;  /* 0x000000172c00720c */ /* 0x040fe20003f84070 */
[--C-:B------:R-:W-:Y:S01]  /*0e40*/  @!P6 IMAD.IADD R25, R25, 0x1, -R44.reuse ;  /* 0x000000011919e824 */ /* 0x100fe200078e0a2c */
[C---:B------:R-:W-:Y:S01]  /*0e50*/  ISETP.GT.U32.AND P6, PT, R44.reuse, R31, PT ;  /* 0x0000001f2c00720c */ /* 0x040fe20003fc4070 */
[--C-:B------:R-:W-:Y:S01]  /*0e60*/  @!P1 IMAD.IADD R27, R27, 0x1, -R44.reuse ;  /* 0x000000011b1b9824 */ /* 0x100fe200078e0a2c */
[C---:B------:R-:W-:Y:S01]  /*0e70*/  ISETP.GT.U32.AND P1, PT, R44.reuse, R32, PT ;  /* 0x000000202c00720c */ /* 0x040fe20003f24070 */
[----:B------:R-:W-:Y:S02]  /*0e80*/  @!P3 IMAD.IADD R29, R29, 0x1, -R44 ;  /* 0x000000011d1db824 */ /* 0x000fe400078e0a2c */
[----:B------:R-:W-:Y:S01]  /*0e90*/  IMAD.MOV R36, RZ, RZ, -R26 ;  /* 0x000000ffff247224 */ /* 0x000fe200078e0a1a */
[----:B------:R-:W-:Y:S01]  /*0ea0*/  ISETP.GT.U32.AND P3, PT, R44, R27, PT ;  /* 0x0000001b2c00720c */ /* 0x000fe20003f64070 */
[----:B------:R-:W-:-:S04]  /*0eb0*/  IMAD.HI.U32 R24, R22, R37, RZ ;  /* 0x0000002516187227 */ /* 0x000fc800078e00ff */
[----:B------:R-:W-:-:S04]  /*0ec0*/  IMAD.HI.U32 R26, R22, R39, RZ ;  /* 0x00000027161a7227 */ /* 0x000fc800078e00ff */
[----:B------:R-:W-:Y:S02]  /*0ed0*/  IMAD R33, R44, R34, R33 ;  /* 0x000000222c217224 */ /* 0x000fe400078e0221 */
[--C-:B------:R-:W-:Y:S01]  /*0ee0*/  @!P5 IMAD.IADD R28, R28, 0x1, -R44.reuse ;  /* 0x000000011c1cd824 */ /* 0x100fe200078e0a2c */
[----:B------:R-:W-:Y:S01]  /*0ef0*/  ISETP.GT.U32.AND P5, PT, R44, R25, PT ;  /* 0x000000192c00720c */ /* 0x000fe20003fa4070 */
[----:B------:R-:W-:Y:S01]  /*0f00*/  @!P2 IMAD.IADD R30, R30, 0x1, -R44 ;  /* 0x000000011e1ea824 */ /* 0x000fe200078e0a2c */
[C---:B------:R-:W-:Y:S01]  /*0f10*/  ISETP.GT.U32.AND P2, PT, R44.reuse, R29, PT ;  /* 0x0000001d2c00720c */ /* 0x040fe20003f44070 */
[----:B------:R-:W-:Y:S02]  /*0f20*/  IMAD R34, R44, R36, R35 ;  /* 0x000000242c227224 */ /* 0x000fe400078e0223 */
[----:B------:R-:W-:Y:S02]  /*0f30*/  IMAD.MOV R35, RZ, RZ, -R24 ;  /* 0x000000ffff237224 */ /* 0x000fe400078e0a18 */
[----:B------:R-:W-:-:S02]  /*0f40*/  IMAD.MOV R26, RZ, RZ, -R26 ;  /* 0x000000ffff1a7224 */ /* 0x000fc400078e0a1a */
[----:B------:R-:W-:-:S04]  /*0f50*/  IMAD.HI.U32 R24, R22, R45, RZ ;  /* 0x0000002d16187227 */ /* 0x000fc800078e00ff */
[C---:B------:R-:W-:Y:S01]  /*0f60*/  IMAD R36, R44.reuse, R26, R39 ;  /* 0x0000001a2c247224 */ /* 0x040fe200078e0227 */
[----:B------:R-:W-:Y:S01]  /*0f70*/  IABS R26, R5 ;  /* 0x00000005001a7213 */ /* 0x000fe20000000000 */
[----:B------:R-:W-:Y:S01]  /*0f80*/  IMAD.MOV R24, RZ, RZ, -R24 ;  /* 0x000000ffff187224 */ /* 0x000fe200078e0a18 */
[----:B------:R-:W-:Y:S01]  /*0f90*/  IABS R39, R6 ;  /* 0x0000000600277213 */ /* 0x000fe20000000000 */
[C---:B------:R-:W-:Y:S02]  /*0fa0*/  IMAD R35, R44.reuse, R35, R37 ;  /* 0x000000232c237224 */ /* 0x040fe400078e0225 */
[--C-:B------:R-:W-:Y:S01]  /*0fb0*/  @!P4 IMAD.IADD R23, R23, 0x1, -R44.reuse ;  /* 0x000000011717c824 */ /* 0x100fe200078e0a2c */
[C---:B------:R-:W-:Y:S01]  /*0fc0*/  ISETP.GT.U32.AND P4, PT, R44.reuse, R28, PT ;  /* 0x0000001c2c00720c */ /* 0x040fe20003f84070 */
[--C-:B------:R-:W-:Y:S01]  /*0fd0*/  @!P6 IMAD.IADD R31, R31, 0x1, -R44.reuse ;  /* 0x000000011f1fe824 */ /* 0x100fe200078e0a2c */
[----:B------:R-:W-:Y:S01]  /*0fe0*/  ISETP.GT.U32.AND P6, PT, R44, R30, PT ;  /* 0x0000001e2c00720c */ /* 0x000fe20003fc4070 */
[----:B------:R-:W-:-:S02]  /*0ff0*/  @!P1 IMAD.IADD R32, R32, 0x1, -R44 ;  /* 0x0000000120209824 */ /* 0x000fc400078e0a2c */
[C---:B------:R-:W-:Y:S02]  /*1000*/  IMAD R37, R44.reuse, R24, R45 ;  /* 0x000000182c257224 */ /* 0x040fe400078e022d */
[----:B------:R-:W-:Y:S01]  /*1010*/  IMAD.MOV.U32 R45, RZ, RZ, R26 ;  /* 0x000000ffff2d7224 */ /* 0x000fe200078e001a */
[C---:B------:R-:W-:Y:S01]  /*1020*/  ISETP.GT.U32.AND P1, PT, R44.reuse, R32, PT ;  /* 0x000000202c00720c */ /* 0x040fe20003f24070 */
[--C-:B------:R-:W-:Y:S01]  /*1030*/  @!P5 IMAD.IADD R25, R25, 0x1, -R44.reuse ;  /* 0x000000011919d824 */ /* 0x100fe200078e0a2c */
[C---:B------:R-:W-:Y:S01]  /*1040*/  ISETP.GT.U32.AND P5, PT, R44.reuse, R31, PT ;  /* 0x0000001f2c00720c */ /* 0x040fe20003fa4070 */
[--C-:B------:R-:W-:Y:S01]  /*1050*/  @!P3 IMAD.IADD R27, R27, 0x1, -R44.reuse ;  /* 0x000000011b1bb824 */ /* 0x100fe200078e0a2c */
[C---:B------:R-:W-:Y:S01]  /*1060*/  ISETP.GT.U32.AND P3, PT, R44.reuse, R33, PT ;  /* 0x000000212c00720c */ /* 0x040fe20003f64070 */
[----:B------:R-:W-:Y:S01]  /*1070*/  @!P2 IMAD.IADD R29, R29, 0x1, -R44 ;  /* 0x000000011d1da824 */ /* 0x000fe200078e0a2c */
[----:B------:R-:W-:Y:S01]  /*1080*/  ISETP.GT.U32.AND P2, PT, R44, R35, PT ;  /* 0x000000232c00720c */ /* 0x000fe20003f44070 */
[----:B------:R-:W-:-:S04]  /*1090*/  IMAD.HI.U32 R24, R22, R39, RZ ;  /* 0x0000002716187227 */ /* 0x000fc800078e00ff */
[----:B------:R-:W-:-:S04]  /*10a0*/  IMAD.HI.U32 R22, R22, R45, RZ ;  /* 0x0000002d16167227 */ /* 0x000fc800078e00ff */
[----:B------:R-:W-:Y:S02]  /*10b0*/  IMAD.MOV R24, RZ, RZ, -R24 ;  /* 0x000000ffff187224 */ /* 0x000fe400078e0a18 */
[----:B------:R-:W-:Y:S02]  /*10c0*/  IMAD.MOV R22, RZ, RZ, -R22 ;  /* 0x000000ffff167224 */ /* 0x000fe400078e0a16 */
[C---:B------:R-:W-:Y:S02]  /*10d0*/  IMAD R38, R44.reuse, R24, R39 ;  /* 0x000000182c267224 */ /* 0x040fe400078e0227 */
[----:B------:R-:W-:Y:S01]  /*10e0*/  IMAD R39, R44, R22, R45 ;  /* 0x000000162c277224 */ /* 0x000fe200078e022d */
[----:B------:R-:W-:Y:S01]  /*10f0*/  LOP3.LUT R45, R2, 0x2c, RZ, 0xfc, !PT ;  /* 0x0000002c022d7812 */ /* 0x000fe200078efcff */
[--C-:B------:R-:W-:Y:S01]  /*1100*/  @!P4 IMAD.IADD R28, R28, 0x1, -R44.reuse ;  /* 0x000000011c1cc824 */ /* 0x100fe200078e0a2c */
[----:B------:R-:W-:Y:S01]  /*1110*/  ISETP.GT.U32.AND P4, PT, R44, R34, PT ;  /* 0x000000222c00720c */ /* 0x000fe20003f84070 */
[--C-:B------:R-:W-:Y:S01]  /*1120*/  @!P6 IMAD.IADD R30, R30, 0x1, -R44.reuse ;  /* 0x000000011e1ee824 */ /* 0x100fe200078e0a2c */
[C---:B------:R-:W-:Y:S01]  /*1130*/  ISETP.GT.U32.AND P6, PT, R44.reuse, R36, PT ;  /* 0x000000242c00720c */ /* 0x040fe20003fc4070 */
[--C-:B------:R-:W-:Y:S01]  /*1140*/  @!P5 IMAD.IADD R31, R31, 0x1, -R44.reuse ;  /* 0x000000011f1fd824 */ /* 0x100fe200078e0a2c */
[----:B------:R-:W-:Y:S01]  /*1150*/  ISETP.GT.U32.AND P5, PT, R44, R37, PT ;  /* 0x000000252c00720c */ /* 0x000fe20003fa4070 */
[--C-:B------:R-:W-:Y:S01]  /*1160*/  @!P1 IMAD.IADD R32, R32, 0x1, -R44.reuse ;  /* 0x0000000120209824 */ /* 0x100fe200078e0a2c */
[C---:B------:R-:W-:Y:S01]  /*1170*/  ISETP.GT.U32.AND P1, PT, R44.reuse, R38, PT ;  /* 0x000000262c00720c */ /* 0x040fe20003f24070 */
[--C-:B------:R-:W-:Y:S01]  /*1180*/  @!P3 IMAD.IADD R33, R33, 0x1, -R44.reuse ;  /* 0x000000012121b824 */ /* 0x100fe200078e0a2c */
[----:B------:R-:W-:Y:S01]  /*1190*/  ISETP.GT.U32.AND P3, PT, R44, R39, PT ;  /* 0x000000272c00720c */ /* 0x000fe20003f64070 */
[----:B------:R-:W-:Y:S01]  /*11a0*/  @!P2 IMAD.IADD R35, R35, 0x1, -R44 ;  /* 0x000000012323a824 */ /* 0x000fe200078e0a2c */
[----:B------:R-:W-:Y:S01]  /*11b0*/  ISETP.GE.AND P2, PT, R19, RZ, PT ;  /* 0x000000ff1300720c */ /* 0x000fe20003f46270 */
[----:B------:R-:W-:-:S02]  /*11c0*/  IMAD.MOV.U32 R24, RZ, RZ, R23 ;  /* 0x000000ffff187224 */ /* 0x000fc400078e0017 */
[--C-:B------:R-:W-:Y:S01]  /*11d0*/  @!P4 IMAD.IADD R34, R34, 0x1, -R44.reuse ;  /* 0x000000012222c824 */ /* 0x100fe200078e0a2c */
[----:B------:R-:W-:Y:S01]  /*11e0*/  ISETP.GT.U32.AND P4, PT, R44, R33, PT ;  /* 0x000000212c00720c */ /* 0x000fe20003f84070 */
[--C-:B------:R-:W-:Y:S01]  /*11f0*/  @!P6 IMAD.IADD R36, R36, 0x1, -R44.reuse ;  /* 0x000000012424e824 */ /* 0x100fe200078e0a2c */
[----:B------:R-:W-:Y:S01]  /*1200*/  ISETP.GE.AND P6, PT, R18, RZ, PT ;  /* 0x000000ff1200720c */ /* 0x000fe20003fc6270 */
[--C-:B------:R-:W-:Y:S01]  /*1210*/  @!P5 IMAD.IADD R37, R37, 0x1, -R44.reuse ;  /* 0x000000012525d824 */ /* 0x100fe200078e0a2c */
[----:B------:R-:W-:Y:S01]  /*1220*/  ISETP.GE.AND P5, PT, R17, RZ, PT ;  /* 0x000000ff1100720c */ /* 0x000fe20003fa6270 */
[--C-:B------:R-:W-:Y:S01]  /*1230*/  @!P1 IMAD.IADD R38, R38, 0x1, -R44.reuse ;  /* 0x0000000126269824 */ /* 0x100fe200078e0a2c */
[----:B------:R-:W-:Y:S01]  /*1240*/  ISETP.GE.AND P1, PT, R16, RZ, PT ;  /* 0x000000ff1000720c */ /* 0x000fe20003f26270 */
[----:B------:R-:W-:Y:S01]  /*1250*/  @!P3 IMAD.IADD R39, R39, 0x1, -R44 ;  /* 0x000000012727b824 */ /* 0x000fe200078e0a2c */
[C---:B------:R-:W-:Y:S01]  /*1260*/  ISETP.GT.U32.AND P3, PT, R44.reuse, R34, PT ;  /* 0x000000222c00720c */ /* 0x040fe20003f64070 */
[----:B------:R-:W-:Y:S01]  /*1270*/  @!P2 IMAD.MOV R24, RZ, RZ, -R24 ;  /* 0x000000ffff18a224 */ /* 0x000fe200078e0a18 */
[C---:B------:R-:W-:Y:S01]  /*1280*/  ISETP.GT.U32.AND P2, PT, R44.reuse, R35, PT ;  /* 0x000000232c00720c */ /* 0x040fe20003f44070 */
[----:B------:R-:W-:Y:S01]  /*1290*/  IMAD.MOV.U32 R26, RZ, RZ, R25 ;  /* 0x000000ffff1a7224 */ /* 0x000fe200078e0019 */
[----:B------:R-:W-:Y:S01]  /*12a0*/  LOP3.LUT R25, RZ, c[0x0][0x17c], RZ, 0x33, !PT ;  /* 0x00005f00ff197a12 */ /* 0x000fe200078e33ff */
[----:B------:R-:W-:Y:S01]  /*12b0*/  @!P4 IMAD.IADD R33, R33, 0x1, -R44 ;  /* 0x000000012121c824 */ /* 0x000fe200078e0a2c */
[----:B------:R-:W-:Y:S01]  /*12c0*/  ISETP.GT.U32.AND P4, PT, R44, R36, PT ;  /* 0x000000242c00720c */ /* 0x000fe20003f84070 */
[----:B------:R-:W-:-:S04]  /*12d0*/  IMAD.HI.U32 R41, R41, R80, RZ ;  /* 0x0000005029297227 */ /* 0x000fc800078e00ff */
[----:B------:R-:W-:Y:S01]  /*12e0*/  @!P6 IMAD.MOV R26, RZ, RZ, -R26 ;  /* 0x000000ffff1ae224 */ /* 0x000fe200078e0a1a */
[C---:B------:R-:W-:Y:S01]  /*12f0*/  ISETP.GT.U32.AND P6, PT, R44.reuse, R39, PT ;  /* 0x000000272c00720c */ /* 0x040fe20003fc4070 */
[----:B------:R-:W-:Y:S01]  /*1300*/  @!P5 IMAD.MOV R27, RZ, RZ, -R27 ;  /* 0x000000ffff1bd224 */ /* 0x000fe200078e0a1b */
[C---:B------:R-:W-:Y:S01]  /*1310*/  ISETP.GT.U32.AND P5, PT, R44.reuse, R37, PT ;  /* 0x000000252c00720c */ /* 0x040fe20003fa4070 */
[----:B------:R-:W-:Y:S01]  /*1320*/  @!P1 IMAD.MOV R28, RZ, RZ, -R28 ;  /* 0x000000ffff1c9224 */ /* 0x000fe200078e0a1c */
[----:B------:R-:W-:Y:S01]  /*1330*/  ISETP.GT.U32.AND P1, PT, R44, R38, PT ;  /* 0x000000262c00720c */ /* 0x000fe20003f24070 */
[--C-:B------:R-:W-:Y:S01]  /*1340*/  @!P3 IMAD.IADD R34, R34, 0x1, -R44.reuse ;  /* 0x000000012222b824 */ /* 0x100fe200078e0a2c */
[----:B------:R-:W-:Y:S01]  /*1350*/  ISETP.GE.AND P3, PT, R15, RZ, PT ;  /* 0x000000ff0f00720c */ /* 0x000fe20003f66270 */
[----:B------:R-:W-:Y:S01]  /*1360*/  @!P2 IMAD.IADD R35, R35, 0x1, -R44 ;  /* 0x000000012323a824 */ /* 0x000fe200078e0a2c */
[----:B------:R-:W-:Y:S01]  /*1370*/  ISETP.GE.AND P2, PT, R14, RZ, PT ;  /* 0x000000ff0e00720c */ /* 0x000fe20003f46270 */
[----:B------:R-:W-:-:S02]  /*1380*/  IMAD.MOV R41, RZ, RZ, -R41 ;  /* 0x000000ffff297224 */ /* 0x000fc400078e0a29 */
[----:B------:R-:W-:Y:S02]  /*1390*/  @!P4 IMAD.IADD R36, R36, 0x1, -R44 ;  /* 0x000000012424c824 */ /* 0x000fe400078e0a2c */
[----:B------:R-:W-:Y:S01]  /*13a0*/  IMAD R80, R47, R41, R80 ;  /* 0x000000292f507224 */ /* 0x000fe200078e0250 */
[----:B------:R-:W-:Y:S01]  /*13b0*/  LOP3.LUT R41, R2, 0x24, RZ, 0xfc, !PT ;  /* 0x0000002402297812 */ /* 0x000fe200078efcff */
[--C-:B------:R-:W-:Y:S01]  /*13c0*/  @!P5 IMAD.IADD R37, R37, 0x1, -R44.reuse ;  /* 0x000000012525d824 */ /* 0x100fe200078e0a2c */
[----:B------:R-:W-:Y:S01]  /*13d0*/  ISETP.GE.AND P5, PT, R13, RZ, PT ;  /* 0x000000ff0d00720c */ /* 0x000fe20003fa6270 */
[--C-:B------:R-:W-:Y:S01]  /*13e0*/  @!P1 IMAD.IADD R38, R38, 0x1, -R44.reuse ;  /* 0x0000000126269824 */ /* 0x100fe200078e0a2c */
[----:B------:R-:W-:Y:S01]  /*13f0*/  ISETP.GT.U32.AND P4, PT, R47, R80, PT ;  /* 0x000000502f00720c */ /* 0x000fe20003f84070 */
[----:B------:R-:W-:Y:S01]  /*1400*/  @!P6 IMAD.IADD R39, R39, 0x1, -R44 ;  /* 0x000000012727e824 */ /* 0x000fe200078e0a2c */
[----:B------:R-:W-:Y:S01]  /*1410*/  ISETP.GE.AND P1, PT, R12, RZ, PT ;  /* 0x000000ff0c00720c */ /* 0x000fe20003f26270 */
[----:B------:R-:W-:Y:S01]  /*1420*/  @!P3 IMAD.MOV R29, RZ, RZ, -R29 ;  /* 0x000000ffff1db224 */ /* 0x000fe200078e0a1d */
[----:B------:R-:W-:Y:S01]  /*1430*/  ISETP.GE.AND P3, PT, R11, RZ, PT ;  /* 0x000000ff0b00720c */ /* 0x000fe20003f66270 */
[----:B------:R-:W-:Y:S01]  /*1440*/  @!P2 IMAD.MOV R30, RZ, RZ, -R30 ;  /* 0x000000ffff1ea224 */ /* 0x000fe200078e0a1e */
[----:B------:R-:W-:Y:S01]  /*1450*/  ISETP.GE.AND P2, PT, R10, RZ, PT ;  /* 0x000000ff0a00720c */ /* 0x000fe20003f46270 */
[C---:B------:R-:W-:Y:S01]  /*1460*/  IMAD.SHL.U32 R22, R0.reuse, 0x20, RZ ;  /* 0x0000002000167824 */ /* 0x040fe200078e00ff */
[----:B------:R-:W-:Y:S01]  /*1470*/  ISETP.GE.AND P6, PT, R9, RZ, PT ;  /* 0x000000ff0900720c */ /* 0x000fe20003fc6270 */
[----:B------:R-:W-:Y:S01]  /*1480*/  IMAD.SHL.U32 R23, R0, 0x40, RZ ;  /* 0x0000004000177824 */ /* 0x000fe200078e00ff */
[----:B------:R-:W-:Y:S01]  /*1490*/  LOP3.LUT R44, R2, 0x2a, RZ, 0xfc, !PT ;  /* 0x0000002a022c7812 */ /* 0x000fe200078efcff */
[----:B------:R-:W-:Y:S01]  /*14a0*/  @!P5 IMAD.MOV R31, RZ, RZ, -R31 ;  /* 0x000000ffff1fd224 */ /* 0x000fe200078e0a1f */
[----:B------:R-:W-:Y:S01]  /*14b0*/  ISETP.GE.AND P5, PT, R4, RZ, PT ;  /* 0x000000ff0400720c */ /* 0x000fe20003fa6270 */
[----:B------:R-:W-:Y:S01]  /*14c0*/  @!P4 IMAD.IADD R80, R80, 0x1, -R47 ;  /* 0x000000015050c824 */ /* 0x000fe200078e0a2f */
[----:B------:R-:W-:Y:S01]  /*14d0*/  ISETP.GE.AND P4, PT, R8, RZ, PT ;  /* 0x000000ff0800720c */ /* 0x000fe20003f86270 */
[----:B------:R-:W-:Y:S01]  /*14e0*/  @!P1 IMAD.MOV R32, RZ, RZ, -R32 ;  /* 0x000000ffff209224 */ /* 0x000fe200078e0a20 */
[----:B------:R-:W-:Y:S01]  /*14f0*/  LOP3.LUT R22, R43, 0x400, R22, 0xf8, !PT ;  /* 0x000004002b167812 */ /* 0x000fe200078ef816 */
[----:B------:R-:W-:Y:S01]  /*1500*/  @!P3 IMAD.MOV R33, RZ, RZ, -R33 ;  /* 0x000000ffff21b224 */ /* 0x000fe200078e0a21 */
[----:B------:R-:W-:Y:S01]  /*1510*/  ISETP.GT.U32.AND P1, PT, R47, R80, PT ;  /* 0x000000502f00720c */ /* 0x000fe20003f24070 */
[----:B------:R-:W-:Y:S01]  /*1520*/  @!P2 IMAD.MOV R34, RZ, RZ, -R34 ;  /* 0x000000ffff22a224 */ /* 0x000fe200078e0a22 */
[----:B------:R-:W-:Y:S01]  /*1530*/  ISETP.GE.AND P3, PT, R7, RZ, PT ;  /* 0x000000ff0700720c */ /* 0x000fe20003f66270 */
[----:B------:R-:W-:Y:S01]  /*1540*/  @!P6 IMAD.MOV R35, RZ, RZ, -R35 ;  /* 0x000000ffff23e224 */ /* 0x000fe200078e0a23 */
[----:B------:R-:W-:Y:S01]  /*1550*/  ISETP.GE.AND P2, PT, R6, RZ, PT ;  /* 0x000000ff0600720c */ /* 0x000fe20003f46270 */
[----:B------:R-:W-:Y:S01]  /*1560*/  IMAD R145, R102, c[0x0][0x188], RZ ;  /* 0x0000620066917a24 */ /* 0x000fe200078e02ff */
[----:B------:R-:W-:Y:S01]  /*1570*/  ISETP.GE.AND P6, PT, R5, RZ, PT ;  /* 0x000000ff0500720c */ /* 0x000fe20003fc6270 */
[----:B------:R-:W-:Y:S01]  /*1580*/  @!P5 IMAD.MOV R40, RZ, RZ, -R40 ;  /* 0x000000ffff28d224 */ /* 0x000fe200078e0a28 */
[----:B------:R-:W-:Y:S01]  /*1590*/  LOP3.LUT R23, R42, 0x400, R23, 0xf8, !PT ;  /* 0x000004002a177812 */ /* 0x000fe200078ef817 */
[----:B------:R-:W-:Y:S01]  /*15a0*/  @!P4 IMAD.MOV R36, RZ, RZ, -R36 ;  /* 0x000000ffff24c224 */ /* 0x000fe200078e0a24 */
[C---:B------:R-:W-:Y:S01]  /*15b0*/  LOP3.LUT R42, R2.reuse, 0x26, RZ, 0xfc, !PT ;  /* 0x00000026022a7812 */ /* 0x040fe200078efcff */
[----:B------:R-:W-:Y:S01]  /*15c0*/  IMAD R147, R101, c[0x0][0x188], RZ ;  /* 0x0000620065937a24 */ /* 0x000fe200078e02ff */
[----:B------:R-:W-:Y:S01]  /*15d0*/  LOP3.LUT R43, R2, 0x28, RZ, 0xfc, !PT ;  /* 0x00000028022b7812 */ /* 0x000fe200078efcff */
[----:B------:R-:W-:Y:S01]  /*15e0*/  @!P1 IMAD.IADD R80, R80, 0x1, -R47 ;  /* 0x0000000150509824 */ /* 0x000fe200078e0a2f */
[----:B------:R-:W-:Y:S01]  /*15f0*/  ISETP.NE.AND P1, PT, RZ, c[0x0][0x17c], PT ;  /* 0x00005f00ff007a0c */ /* 0x000fe20003f25270 */
[----:B------:R-:W-:Y:S01]  /*1600*/  @!P3 IMAD.MOV R37, RZ, RZ, -R37 ;  /* 0x000000ffff25b224 */ /* 0x000fe200078e0a25 */
[----:B------:R-:W-:Y:S01]  /*1610*/  LOP3.LUT R47, R2, 0x30, RZ, 0xfc, !PT ;  /* 0x00000030022f7812 */ /* 0x000fe200078efcff */
[----:B------:R-:W-:Y:S01]  /*1620*/  @!P2 IMAD.MOV R38, RZ, RZ, -R38 ;  /* 0x000000ffff26a224 */ /* 0x000fe200078e0a26 */
[C---:B------:R-:W-:Y:S01]  /*1630*/  SEL R52, R25.reuse, R24, !P1 ;  /* 0x0000001819347207 */ /* 0x040fe20004800000 */
[----:B------:R-:W-:Y:S01]  /*1640*/  @!P6 IMAD.MOV R39, RZ, RZ, -R39 ;  /* 0x000000ffff27e224 */ /* 0x000fe200078e0a27 */
[----:B------:R-:W-:Y:S01]  /*1650*/  SEL R53, R25, R26, !P1 ;  /* 0x0000001a19357207 */ /* 0x000fe20004800000 */
[----:B------:R-:W-:Y:S01]  /*1660*/  IMAD R151, R51, c[0x0][0x188], RZ ;  /* 0x0000620033977a24 */ /* 0x000fe200078e02ff */
[C---:B------:R-:W-:Y:S01]  /*1670*/  SEL R54, R25.reuse, R27, !P1 ;  /* 0x0000001b19367207 */ /* 0x040fe20004800000 */
[----:B------:R-:W-:Y:S01]  /*1680*/  IMAD R52, R52, c[0x0][0x190], RZ ;  /* 0x0000640034347a24 */ /* 0x000fe200078e02ff */
        /* <DEDUP_REMOVED lines=26> */
[----:B------:R-:W-:Y:S01]  /*1830*/  ISETP.GE.AND P2, PT, R20, RZ, PT ;  /* 0x000000ff1400720c */ /* 0x000fe20003f46270 */
[----:B------:R-:W-:Y:S01]  /*1840*/  IMAD R66, R66, c[0x0][0x190], RZ ;  /* 0x0000640042427a24 */ /* 0x000fe200078e02ff */
[----:B------:R-:W-:Y:S01]  /*1850*/  ISETP.NE.AND P1, PT, RZ, c[0x0][0x178], PT ;  /* 0x00005e00ff007a0c */ /* 0x000fe20003f25270 */
[----:B------:R-:W-:Y:S01]  /*1860*/  IMAD R67, R67, c[0x0][0x190], RZ ;  /* 0x0000640043437a24 */ /* 0x000fe200078e02ff */
[C---:B------:R-:W-:Y:S01]  /*1870*/  LEA R134, P4, R52.reuse, c[0x0][0x168], 0x1 ;  /* 0x00005a0034867a11 */ /* 0x040fe200078808ff */
[----:B------:R-:W-:Y:S01]  /*1880*/  IMAD R159, R47, c[0x0][0x188], RZ ;  /* 0x000062002f9f7a24 */ /* 0x000fe200078e02ff */
[----:B------:R-:W-:Y:S01]  /*1890*/  LEA R136, P3, R53, c[0x0][0x168], 0x1 ;  /* 0x00005a0035887a11 */ /* 0x000fe200078608ff */
[----:B------:R-:W-:Y:S01]  /*18a0*/  IMAD R163, R45, c[0x0][0x188], RZ ;  /* 0x000062002da37a24 */ /* 0x000fe200078e02ff */
[----:B------:R-:W-:Y:S01]  /*18b0*/  LEA.HI.X.SX32 R135, R52, c[0x0][0x16c], 0x1, P4 ;  /* 0x00005b0034877a11 */ /* 0x000fe200020f0eff */
[----:B------:R-:W-:Y:S01]  /*18c0*/  IMAD R165, R44, c[0x0][0x188], RZ ;  /* 0x000062002ca57a24 */ /* 0x000fe200078e02ff */
[----:B------:R-:W-:Y:S01]  /*18d0*/  LEA.HI.X.SX32 R137, R53, c[0x0][0x16c], 0x1, P3 ;  /* 0x00005b0035897a11 */ /* 0x000fe200018f0eff */
[----:B------:R-:W-:Y:S01]  /*18e0*/  IMAD R167, R43, c[0x0][0x188], RZ ;  /* 0x000062002ba77a24 */ /* 0x000fe200078e02ff */
[----:B------:R-:W-:Y:S01]  /*18f0*/  LEA R128, P6, R56, c[0x0][0x168], 0x1 ;  /* 0x00005a0038807a11 */ /* 0x000fe200078c08ff */
[----:B------:R-:W-:Y:S01]  /*1900*/  @!P2 IMAD.MOV R80, RZ, RZ, -R80 ;  /* 0x000000ffff50a224 */ /* 0x000fe200078e0a50 */
[----:B------:R-:W-:Y:S01]  /*1910*/  LEA R120, P2, R54, c[0x0][0x168], 0x1 ;  /* 0x00005a0036787a11 */ /* 0x000fe200078408ff */
[----:B------:R-:W-:Y:S01]  /*1920*/  IMAD R169, R42, c[0x0][0x188], RZ ;  /* 0x000062002aa97a24 */ /* 0x000fe200078e02ff */
[----:B------:R-:W-:Y:S01]  /*1930*/  @!P1 LOP3.LUT R80, RZ, c[0x0][0x178], RZ, 0x33, !PT ;  /* 0x00005e00ff509a12 */ /* 0x000fe200078e33ff */
[----:B------:R-:W-:Y:S01]  /*1940*/  IMAD R171, R41, c[0x0][0x188], RZ ;  /* 0x0000620029ab7a24 */ /* 0x000fe200078e02ff */
[----:B------:R-:W-:-:S02]  /*1950*/  LEA R122, P1, R55, c[0x0][0x168], 0x1 ;  /* 0x00005a00377a7a11 */ /* 0x000fc400078208ff */
[----:B------:R-:W-:Y:S01]  /*1960*/  LEA.HI.X.SX32 R121, R54, c[0x0][0x16c], 0x1, P2 ;  /* 0x00005b0036797a11 */ /* 0x000fe200010f0eff */
[----:B------:R-:W-:Y:S01]  /*1970*/  IMAD R80, R80, c[0x0][0x184], RZ ;  /* 0x0000610050507a24 */ /* 0x000fe200078e02ff */
[----:B------:R-:W-:Y:S02]  /*1980*/  LEA.HI.X.SX32 R123, R55, c[0x0][0x16c], 0x1, P1 ;  /* 0x00005b00377b7a11 */ /* 0x000fe400008f0eff */
[----:B------:R-:W-:Y:S02]  /*1990*/  LEA R126, P4, R58, c[0x0][0x168], 0x1 ;  /* 0x00005a003a7e7a11 */ /* 0x000fe400078808ff */
[C---:B------:R-:W-:Y:S02]  /*19a0*/  LEA R110, P5, R80.reuse, c[0x0][0x160], 0x1 ;  /* 0x00005800506e7a11 */ /* 0x040fe400078a08ff */
[----:B------:R-:W-:Y:S02]  /*19b0*/  LEA R106, P3, R59, c[0x0][0x168], 0x1 ;  /* 0x00005a003b6a7a11 */ /* 0x000fe400078608ff */
[----:B------:R-:W-:-:S02]  /*19c0*/  LEA.HI.X.SX32 R111, R80, c[0x0][0x164], 0x1, P5 ;  /* 0x00005900506f7a11 */ /* 0x000fc400028f0eff */
[----:B------:R-:W-:Y:S02]  /*19d0*/  LEA R124, P5, R57, c[0x0][0x168], 0x1 ;  /* 0x00005a00397c7a11 */ /* 0x000fe400078a08ff */
[----:B------:R-:W-:Y:S02]  /*19e0*/  LEA R130, P2, R60, c[0x0][0x168], 0x1 ;  /* 0x00005a003c827a11 */ /* 0x000fe400078408ff */
[----:B------:R-:W-:Y:S02]  /*19f0*/  LEA R104, P1, R61, c[0x0][0x168], 0x1 ;  /* 0x00005a003d687a11 */ /* 0x000fe400078208ff */
[C---:B------:R-:W-:Y:S02]  /*1a00*/  LOP3.LUT R24, R2.reuse, 0x2, RZ, 0xfc, !PT ;  /* 0x0000000202187812 */ /* 0x040fe400078efcff */
[C---:B------:R-:W-:Y:S02]  /*1a10*/  LOP3.LUT R25, R2.reuse, 0x4, RZ, 0xfc, !PT ;  /* 0x0000000402197812 */ /* 0x040fe400078efcff */
[----:B------:R-:W-:Y:S01]  /*1a20*/  LOP3.LUT R26, R2, 0x6, RZ, 0xfc, !PT ;  /* 0x00000006021a7812 */ /* 0x000fe200078efcff */
[----:B------:R-:W-:Y:S01]  /*1a30*/  IMAD R205, R24, c[0x0][0x188], RZ ;  /* 0x0000620018cd7a24 */ /* 0x000fe200078e02ff */
[C---:B------:R-:W-:Y:S01]  /*1a40*/  LOP3.LUT R27, R2.reuse, 0x8, RZ, 0xfc, !PT ;  /* 0x00000008021b7812 */ /* 0x040fe200078efcff */
[----:B------:R-:W-:Y:S01]  /*1a50*/  IMAD R203, R25, c[0x0][0x188], RZ ;  /* 0x0000620019cb7a24 */ /* 0x000fe200078e02ff */
        /* <DEDUP_REMOVED lines=26> */
[----:B------:R-:W-:Y:S01]  /*1c00*/  LEA.HI.X.SX32 R129, R56, c[0x0][0x16c], 0x1, P6 ;  /* 0x00005b0038817a11 */ /* 0x000fe200030f0eff */
[----:B------:R-:W-:Y:S01]  /*1c10*/  IMAD R175, R39, c[0x0][0x188], RZ ;  /* 0x0000620027af7a24 */ /* 0x000fe200078e02ff */
[----:B------:R-:W-:Y:S01]  /*1c20*/  LEA.HI.X.SX32 R125, R57, c[0x0][0x16c], 0x1, P5 ;  /* 0x00005b00397d7a11 */ /* 0x000fe200028f0eff */
[----:B------:R-:W-:Y:S01]  /*1c30*/  IMAD R173, R40, c[0x0][0x188], RZ ;  /* 0x0000620028ad7a24 */ /* 0x000fe200078e02ff */
[----:B------:R-:W-:-:S02]  /*1c40*/  LEA.HI.X.SX32 R127, R58, c[0x0][0x16c], 0x1, P4 ;  /* 0x00005b003a7f7a11 */ /* 0x000fc400020f0eff */
[----:B------:R-:W-:Y:S02]  /*1c50*/  LEA.HI.X.SX32 R107, R59, c[0x0][0x16c], 0x1, P3 ;  /* 0x00005b003b6b7a11 */ /* 0x000fe400018f0eff */
[----:B------:R-:W-:Y:S02]  /*1c60*/  LEA.HI.X.SX32 R131, R60, c[0x0][0x16c], 0x1, P2 ;  /* 0x00005b003c837a11 */ /* 0x000fe400010f0eff */
[----:B------:R-:W-:Y:S02]  /*1c70*/  LEA.HI.X.SX32 R105, R61, c[0x0][0x16c], 0x1, P1 ;  /* 0x00005b003d697a11 */ /* 0x000fe400008f0eff */
[----:B------:R-:W-:Y:S02]  /*1c80*/  LEA R108, P6, R62, c[0x0][0x168], 0x1 ;  /* 0x00005a003e6c7a11 */ /* 0x000fe400078c08ff */
[----:B------:R-:W-:Y:S02]  /*1c90*/  LEA R114, P5, R63, c[0x0][0x168], 0x1 ;  /* 0x00005a003f727a11 */ /* 0x000fe400078a08ff */
[----:B------:R-:W-:-:S02]  /*1ca0*/  LEA R132, P4, R64, c[0x0][0x168], 0x1 ;  /* 0x00005a0040847a11 */ /* 0x000fc400078808ff */
[----:B------:R-:W-:Y:S02]  /*1cb0*/  LEA R112, P3, R65, c[0x0][0x168], 0x1 ;  /* 0x00005a0041707a11 */ /* 0x000fe400078608ff */
[----:B------:R-:W-:Y:S02]  /*1cc0*/  LEA R118, P2, R66, c[0x0][0x168], 0x1 ;  /* 0x00005a0042767a11 */ /* 0x000fe400078408ff */
[----:B------:R-:W-:Y:S02]  /*1cd0*/  LEA R116, P1, R67, c[0x0][0x168], 0x1 ;  /* 0x00005a0043747a11 */ /* 0x000fe400078208ff */
[----:B------:R-:W-:Y:S02]  /*1ce0*/  LOP3.LUT R144, R22, 0x40, RZ, 0x3c, !PT ;  /* 0x0000004016907812 */ /* 0x000fe400078e3cff */
[----:B------:R-:W-:Y:S02]  /*1cf0*/  LOP3.LUT R146, R23, 0x40, RZ, 0x3c, !PT ;  /* 0x0000004017927812 */ /* 0x000fe400078e3cff */
[----:B------:R-:W-:-:S02]  /*1d00*/  LEA.HI.X.SX32 R109, R62, c[0x0][0x16c], 0x1, P6 ;  /* 0x00005b003e6d7a11 */ /* 0x000fc400030f0eff */
[----:B------:R-:W-:Y:S02]  /*1d10*/  LEA.HI.X.SX32 R115, R63, c[0x0][0x16c], 0x1, P5 ;  /* 0x00005b003f737a11 */ /* 0x000fe400028f0eff */
[----:B------:R-:W-:Y:S02]  /*1d20*/  LEA.HI.X.SX32 R133, R64, c[0x0][0x16c], 0x1, P4 ;  /* 0x00005b0040857a11 */ /* 0x000fe400020f0eff */
[----:B------:R-:W-:Y:S02]  /*1d30*/  LEA.HI.X.SX32 R113, R65, c[0x0][0x16c], 0x1, P3 ;  /* 0x00005b0041717a11 */ /* 0x000fe400018f0eff */
[----:B------:R-:W-:Y:S02]  /*1d40*/  LEA.HI.X.SX32 R119, R66, c[0x0][0x16c], 0x1, P2 ;  /* 0x00005b0042777a11 */ /* 0x000fe400010f0eff */
[----:B------:R-:W-:Y:S02]  /*1d50*/  LEA.HI.X.SX32 R117, R67, c[0x0][0x16c], 0x1, P1 ;  /* 0x00005b0043757a11 */ /* 0x000fe400008f0eff */
.L_x_2:
[----:B------:R-:W-:Y:S01]  /*1d60*/  ISETP.GE.AND P2, PT, R24, UR4, PT ;  /* 0x0000000418007c0c */ /* 0x000fe2000bf46270 */
[----:B------:R-:W-:Y:S01]  /*1d70*/  IMAD.WIDE R54, R205, 0x2, R110 ;  /* 0x00000002cd367825 */ /* 0x000fe200078e026e */
[----:B------:R-:W-:-:S02]  /*1d80*/  PRMT R63, RZ, 0x7610, R63 ;  /* 0x00007610ff3f7816 */ /* 0x000fc4000000003f */
[----:B------:R-:W-:Y:S01]  /*1d90*/  ISETP.GE.AND P1, PT, R2, UR4, PT ;  /* 0x0000000402007c0c */ /* 0x000fe2000bf26270 */
[--C-:B------:R-:W-:Y:S01]  /*1da0*/  IMAD.WIDE R52, R139, 0x2, R110.reuse ;  /* 0x000000028b347825 */ /* 0x100fe200078e026e */
[----:B------:R-:W-:Y:S02]  /*1db0*/  ISETP.GE.AND P3, PT, R25, UR4, PT ;  /* 0x0000000419007c0c */ /* 0x000fe4000bf66270 */
[----:B------:R-:W-:Y:S01]  /*1dc0*/  ISETP.GE.AND P4, PT, R26, UR4, PT ;  /* 0x000000041a007c0c */ /* 0x000fe2000bf86270 */
[----:B------:R-:W-:Y:S01]  /*1dd0*/  IMAD.WIDE R56, R203, 0x2, R110 ;  /* 0x00000002cb387825 */ /* 0x000fe200078e026e */
[----:B------:R-:W-:Y:S02]  /*1de0*/  PRMT R62, RZ, 0x7610, R62 ;  /* 0x00007610ff3e7816 */ /* 0x000fe4000000003e */
[----:B------:R-:W-:Y:S01]  /*1df0*/  PRMT R65, RZ, 0x7610, R65 ;  /* 0x00007610ff417816 */ /* 0x000fe20000000041 */
[----:B------:R0:W2:Y:S01]  /*1e00*/  @!P2 LDG.E.U16 R63, [R54.64] ;  /* 0x00000006363fa981 */ /* 0x0000a2000c1e1500 */
[----:B------:R-:W-:Y:S01]  /*1e10*/  ISETP.GE.AND P2, PT, R29, UR4, PT ;  /* 0x000000041d007c0c */ /* 0x000fe2000bf46270 */
[----:B------:R-:W-:Y:S01]  /*1e20*/  IMAD.WIDE R58, R201, 0x2, R110 ;  /* 0x00000002c93a7825 */ /* 0x000fe200078e026e */
[----:B------:R-:W-:Y:S01]  /*1e30*/  PRMT R67, RZ, 0x7610, R67 ;  /* 0x00007610ff437816 */ /* 0x000fe20000000043 */
[----:B------:R1:W3:Y:S01]  /*1e40*/  @!P1 LDG.E.U16 R62, [R52.64] ;  /* 0x00000006343e9981 */ /* 0x0002e2000c1e1500 */
[----:B------:R-:W-:Y:S01]  /*1e50*/  PRMT R83, RZ, 0x7610, R83 ;  /* 0x00007610ff537816 */ /* 0x000fe20000000053 */
[--C-:B------:R-:W-:Y:S01]  /*1e60*/  IMAD.WIDE R60, R199, 0x2, R110.reuse ;  /* 0x00000002c73c7825 */ /* 0x100fe200078e026e */
[----:B------:R-:W-:Y:S01]  /*1e70*/  ISETP.GE.AND P5, PT, R27, UR4, PT ;  /* 0x000000041b007c0c */ /* 0x000fe2000bfa6270 */
[----:B------:R4:W5:Y:S01]  /*1e80*/  @!P3 LDG.E.U16 R65, [R56.64] ;  /* 0x000000063841b981 */ /* 0x000962000c1e1500 */
[----:B------:R-:W-:Y:S01]  /*1e90*/  ISETP.GE.AND P1, PT, R28, UR4, PT ;  /* 0x000000041c007c0c */ /* 0x000fe2000bf26270 */
[----:B0-----:R-:W-:Y:S01]  /*1ea0*/  IMAD.WIDE R54, R195, 0x2, R110 ;  /* 0x00000002c3367825 */ /* 0x001fe200078e026e */
[----:B------:R-:W-:Y:S01]  /*1eb0*/  ISETP.GE.AND P3, PT, R30, UR4, PT ;  /* 0x000000041e007c0c */ /* 0x000fe2000bf66270 */
[----:B------:R0:W2:Y:S01]  /*1ec0*/  @!P4 LDG.E.U16 R67, [R58.64] ;  /* 0x000000063a43c981 */ /* 0x0000a2000c1e1500 */
[----:B------:R-:W-:-:S02]  /*1ed0*/  ISETP.GE.AND P4, PT, R31, UR4, PT ;  /* 0x000000041f007c0c */ /* 0x000fc4000bf86270 */
[----:B------:R-:W-:Y:S01]  /*1ee0*/  PRMT R64, RZ, 0x7610, R64 ;  /* 0x00007610ff407816 */ /* 0x000fe20000000040 */
[----:B------:R0:W2:Y:S01]  /*1ef0*/  @!P2 LDG.E.U16 R83, [R54.64] ;  /* 0x000000063653a981 */ /* 0x0000a2000c1e1500 */
[----:B------:R-:W-:Y:S01]  /*1f00*/  ISETP.GE.AND P2, PT, R33, UR4, PT ;  /* 0x0000000421007c0c */ /* 0x000fe2000bf46270 */
[----:B-1----:R-:W-:Y:S01]  /*1f10*/  IMAD.WIDE R52, R197, 0x2, R110 ;  /* 0x00000002c5347825 */ /* 0x002fe200078e026e */
[----:B------:R-:W-:Y:S02]  /*1f20*/  PRMT R81, RZ, 0x7610, R81 ;  /* 0x00007610ff517816 */ /* 0x000fe40000000051 */
[----:B------:R1:W2:Y:S01]  /*1f30*/  @!P5 LDG.E.U16 R64, [R60.64] ;  /* 0x000000063c40d981 */ /* 0x0002a2000c1e1500 */
[----:B------:R-:W-:Y:S01]  /*1f40*/  PRMT R85, RZ, 0x7610, R85 ;  /* 0x00007610ff557816 */ /* 0x000fe20000000055 */
[----:B----4-:R-:W-:Y:S01]  /*1f50*/  IMAD.WIDE R56, R193, 0x2, R110 ;  /* 0x00000002c1387825 */ /* 0x010fe200078e026e */
[----:B------:R-:W-:Y:S01]  /*1f60*/  PRMT R66, RZ, 0x7610, R66 ;  /* 0x00007610ff427816 */ /* 0x000fe20000000042 */
[----:B------:R4:W5:Y:S01]  /*1f70*/  @!P1 LDG.E.U16 R81, [R52.64] ;  /* 0x0000000634519981 */ /* 0x000962000c1e1500 */
[----:B------:R-:W-:Y:S01]  /*1f80*/  PRMT R99, RZ, 0x7610, R99 ;  /* 0x00007610ff637816 */ /* 0x000fe20000000063 */
[--C-:B0-----:R-:W-:Y:S01]  /*1f90*/  IMAD.WIDE R58, R191, 0x2, R110.reuse ;  /* 0x00000002bf3a7825 */ /* 0x101fe200078e026e */
[----:B------:R-:W-:Y:S01]  /*1fa0*/  ISETP.GE.AND P5, PT, R32, UR4, PT ;  /* 0x0000000420007c0c */ /* 0x000fe2000bfa6270 */
[----:B------:R0:W5:Y:S02]  /*1fb0*/  @!P3 LDG.E.U16 R85, [R56.64] ;  /* 0x000000063855b981 */ /* 0x000164000c1e1500 */
[----:B----4-:R-:W-:-:S02]  /*1fc0*/  IMAD.WIDE R52, R187, 0x2, R110 ;  /* 0x00000002bb347825 */ /* 0x010fc400078e026e */
[----:B------:R4:W5:Y:S01]  /*1fd0*/  @!P4 LDG.E.U16 R66, [R58.64] ;  /* 0x000000063a42c981 */ /* 0x000962000c1e1500 */
[----:B------:R-:W-:Y:S02]  /*1fe0*/  ISETP.GE.AND P3, PT, R34, UR4, PT ;  /* 0x0000000422007c0c */ /* 0x000fe4000bf66270 */
[----:B------:R-:W-:Y:S01]  /*1ff0*/  ISETP.GE.AND P1, PT, R37, UR4, PT ;  /* 0x0000000425007c0c */ /* 0x000fe2000bf26270 */
[----:B------:R0:W5:Y:S01]  /*2000*/  @!P2 LDG.E.U16 R99, [R52.64] ;  /* 0x000000063463a981 */ /* 0x000162000c1e1500 */
[----:B------:R-:W-:Y:S02]  /*2010*/  ISETP.GE.AND P4, PT, R38, UR4, PT ;  /* 0x0000000426007c0c */ /* 0x000fe4000bf86270 */
[----:B------:R-:W-:Y:S01]  /*2020*/  ISETP.GE.AND P2, PT, R39, UR4, PT ;  /* 0x0000000427007c0c */ /* 0x000fe2000bf46270 */
[----:B-1----:R-:W-:Y:S01]  /*2030*/  IMAD.WIDE R60, R189, 0x2, R110 ;  /* 0x00000002bd3c7825 */ /* 0x002fe200078e026e */
[----:B------:R-:W-:Y:S02]  /*2040*/  PRMT R97, RZ, 0x7610, R97 ;  /* 0x00007610ff617816 */ /* 0x000fe40000000061 */
[----:B------:R-:W-:Y:S01]  /*2050*/  PRMT R207, RZ, 0x7610, R207 ;  /* 0x00007610ffcf7816 */ /* 0x000fe200000000cf */
[----:B------:R-:W-:Y:S01]  /*2060*/  IMAD.WIDE R54, R185, 0x2, R110 ;  /* 0x00000002b9367825 */ /* 0x000fe200078e026e */
[----:B------:R-:W-:-:S02]  /*2070*/  PRMT R211, RZ, 0x7610, R211 ;  /* 0x00007610ffd37816 */ /* 0x000fc400000000d3 */
[----:B------:R1:W5:Y:S01]  /*2080*/  @!P5 LDG.E.U16 R97, [R60.64] ;  /* 0x000000063c61d981 */ /* 0x000362000c1e1500 */
[----:B------:R-:W-:Y:S01]  /*2090*/  PRMT R213, RZ, 0x7610, R213 ;  /* 0x00007610ffd57816 */ /* 0x000fe200000000d5 */
[----:B------:R-:W-:Y:S01]  /*20a0*/  IMAD.WIDE R86, R177, 0x2, R110 ;  /* 0x00000002b1567825 */ /* 0x000fe200078e026e */
[----:B------:R-:W-:Y:S01]  /*20b0*/  PRMT R82, RZ, 0x7610, R82 ;  /* 0x00007610ff527816 */ /* 0x000fe20000000052 */
[----:B------:R4:W5:Y:S01]  /*20c0*/  @!P3 LDG.E.U16 R207, [R54.64] ;  /* 0x0000000636cfb981 */ /* 0x000962000c1e1500 */
[----:B------:R-:W-:Y:S01]  /*20d0*/  ISETP.GE.AND P5, PT, R35, UR4, PT ;  /* 0x0000000423007c0c */ /* 0x000fe2000bfa6270 */
[----:B0-----:R-:W-:-:S04]  /*20e0*/  IMAD.WIDE R52, R175, 0x2, R110 ;  /* 0x00000002af347825 */ /* 0x001fc800078e026e */
[----:B-1----:R-:W-:Y:S01]  /*20f0*/  IMAD.WIDE R60, R179, 0x2, R110 ;  /* 0x00000002b33c7825 */ /* 0x002fe200078e026e */
[----:B------:R0:W5:Y:S01]  /*2100*/  @!P4 LDG.E.U16 R213, [R86.64] ;  /* 0x0000000656d5c981 */ /* 0x000162000c1e1500 */
[----:B------:R-:W-:Y:S02]  /*2110*/  ISETP.GE.AND P3, PT, R40, UR4, PT ;  /* 0x0000000428007c0c */ /* 0x000fe4000bf66270 */
[----:B------:R-:W-:Y:S01]  /*2120*/  ISETP.GE.AND P4, PT, R43, UR4, PT ;  /* 0x000000042b007c0c */ /* 0x000fe2000bf86270 */
[----:B------:R1:W5:Y:S01]  /*2130*/  @!P1 LDG.E.U16 R211, [R60.64] ;  /* 0x000000063cd39981 */ /* 0x000362000c1e1500 */
[----:B------:R-:W-:-:S03]  /*2140*/  ISETP.GE.AND P1, PT, R41, UR4, PT ;  /* 0x0000000429007c0c */ /* 0x000fc6000bf26270 */
[----:B------:R0:W5:Y:S01]  /*2150*/  @!P2 LDG.E.U16 R82, [R52.64] ;  /* 0x000000063452a981 */ /* 0x000162000c1e1500 */
[----:B------:R-:W-:Y:S01]  /*2160*/  ISETP.GE.AND P2, PT, R44, UR4, PT ;  /* 0x000000042c007c0c */ /* 0x000fe2000bf46270 */
[----:B------:R-:W-:Y:S01]  /*2170*/  IMAD.WIDE R56, R183, 0x2, R110 ;  /* 0x00000002b7387825 */ /* 0x000fe200078e026e */
[----:B------:R-:W-:Y:S02]  /*2180*/  PRMT R80, RZ, 0x7610, R80 ;  /* 0x00007610ff507816 */ /* 0x000fe40000000050 */
[----:B------:R-:W-:Y:S01]  /*2190*/  PRMT R217, RZ, 0x7610, R217 ;  /* 0x00007610ffd97816 */ /* 0x000fe200000000d9 */
[----:B----4-:R-:W-:Y:S01]  /*21a0*/  IMAD.WIDE R54, R173, 0x2, R110 ;  /* 0x00000002ad367825 */ /* 0x010fe200078e026e */
[----:B------:R-:W-:Y:S02]  /*21b0*/  PRMT R215, RZ, 0x7610, R215 ;  /* 0x00007610ffd77816 */ /* 0x000fe400000000d7 */
[----:B------:R4:W5:Y:S01]  /*21c0*/  @!P5 LDG.E.U16 R80, [R56.64] ;  /* 0x000000063850d981 */ /* 0x000962000c1e1500 */
[----:B------:R-:W-:Y:S01]  /*21d0*/  PRMT R84, RZ, 0x7610, R84 ;  /* 0x00007610ff547816 */ /* 0x000fe20000000054 */
[----:B-1----:R-:W-:Y:S01]  /*21e0*/  IMAD.WIDE R60, R167, 0x2, R110 ;  /* 0x00000002a73c7825 */ /* 0x002fe200078e026e */
[----:B------:R-:W-:Y:S01]  /*21f0*/  PRMT R221, RZ, 0x7610, R221 ;  /* 0x00007610ffdd7816 */ /* 0x000fe200000000dd */
[----:B------:R1:W5:Y:S01]  /*2200*/  @!P3 LDG.E.U16 R217, [R54.64] ;  /* 0x0000000636d9b981 */ /* 0x000362000c1e1500 */
[----:B------:R-:W-:Y:S01]  /*2210*/  ISETP.GE.AND P6, PT, R36, UR4, PT ;  /* 0x0000000424007c0c */ /* 0x000fe2000bfc6270 */
[----:B0-----:R-:W-:-:S04]  /*2220*/  IMAD.WIDE R86, R165, 0x2, R110 ;  /* 0x00000002a5567825 */ /* 0x001fc800078e026e */
[--C-:B----4-:R-:W-:Y:S01]  /*2230*/  IMAD.WIDE R56, R171, 0x2, R110.reuse ;  /* 0x00000002ab387825 */ /* 0x110fe200078e026e */
[----:B------:R0:W4:Y:S01]  /*2240*/  @!P4 LDG.E.U16 R84, [R60.64] ;  /* 0x000000063c54c981 */ /* 0x000122000c1e1500 */
[----:B------:R-:W-:Y:S02]  /*2250*/  ISETP.GE.AND P5, PT, R42, UR4, PT ;  /* 0x000000042a007c0c */ /* 0x000fe4000bfa6270 */
[----:B------:R-:W-:Y:S01]  /*2260*/  ISETP.GE.AND P3, PT, R47, UR4, PT ;  /* 0x000000042f007c0c */ /* 0x000fe2000bf66270 */
[----:B------:R0:W4:Y:S01]  /*2270*/  @!P1 LDG.E.U16 R215, [R56.64] ;  /* 0x0000000638d79981 */ /* 0x000122000c1e1500 */
[----:B------:R-:W-:Y:S02]  /*2280*/  ISETP.GE.AND P1, PT, R46, UR4, PT ;  /* 0x000000042e007c0c */ /* 0x000fe4000bf26270 */
[----:B------:R-:W-:Y:S01]  /*2290*/  ISETP.GE.AND P4, PT, R50, UR4, PT ;  /* 0x0000000432007c0c */ /* 0x000fe2000bf86270 */
[----:B------:R0:W4:Y:S01]  /*22a0*/  @!P2 LDG.E.U16 R221, [R86.64] ;  /* 0x0000000656dda981 */ /* 0x000122000c1e1500 */
[----:B------:R-:W-:Y:S01]  /*22b0*/  ISETP.GE.AND P2, PT, R49, UR4, PT ;  /* 0x0000000431007c0c */ /* 0x000fe2000bf46270 */
[----:B------:R-:W-:Y:S01]  /*22c0*/  IMAD.WIDE R58, R181, 0x2, R110 ;  /* 0x00000002b53a7825 */ /* 0x000fe200078e026e */
[----:B------:R-:W-:-:S02]  /*22d0*/  PRMT R209, RZ, 0x7610, R209 ;  /* 0x00007610ffd17816 */ /* 0x000fc400000000d1 */
[----:B------:R-:W-:Y:S01]  /*22e0*/  PRMT R219, RZ, 0x7610, R219 ;  /* 0x00007610ffdb7816 */ /* 0x000fe200000000db */
[----:B-1----:R-:W-:Y:S01]  /*22f0*/  IMAD.WIDE R54, R161, 0x2, R110 ;  /* 0x00000002a1367825 */ /* 0x002fe200078e026e */
[----:B------:R-:W-:Y:S02]  /*2300*/  PRMT R223, RZ, 0x7610, R223 ;  /* 0x00007610ffdf7816 */ /* 0x000fe400000000df */
[----:B------:R1:W4:Y:S01]  /*2310*/  @!P6 LDG.E.U16 R209, [R58.64] ;  /* 0x000000063ad1e981 */ /* 0x000322000c1e1500 */
[----:B------:R-:W-:Y:S01]  /*2320*/  PRMT R96, RZ, 0x7610, R96 ;  /* 0x00007610ff607816 */ /* 0x000fe20000000060 */
[----:B0-----:R-:W-:Y:S01]  /*2330*/  IMAD.WIDE R56, R159, 0x2, R110 ;  /* 0x000000029f387825 */ /* 0x001fe200078e026e */
[----:B------:R-:W-:Y:S01]  /*2340*/  PRMT R229, RZ, 0x7610, R229 ;  /* 0x00007610ffe57816 */ /* 0x000fe200000000e5 */
[----:B------:R0:W4:Y:S01]  /*2350*/  @!P1 LDG.E.U16 R223, [R54.64] ;  /* 0x0000000636df9981 */ /* 0x000122000c1e1500 */
[----:B------:R-:W-:Y:S01]  /*2360*/  PRMT R227, RZ, 0x7610, R227 ;  /* 0x00007610ffe37816 */ /* 0x000fe200000000e3 */
[--C-:B------:R-:W-:Y:S01]  /*2370*/  IMAD.WIDE R60, R155, 0x2, R110.reuse ;  /* 0x000000029b3c7825 */ /* 0x100fe200078e026e */
[----:B------:R-:W-:Y:S01]  /*2380*/  ISETP.GE.AND P6, PT, R45, UR4, PT ;  /* 0x000000042d007c0c */ /* 0x000fe2000bfc6270 */
[----:B------:R0:W4:Y:S02]  /*2390*/  @!P3 LDG.E.U16 R96, [R56.64] ;  /* 0x000000063860b981 */ /* 0x000124000c1e1500 */
[----:B-1----:R-:W-:-:S04]  /*23a0*/  IMAD.WIDE R58, R169, 0x2, R110 ;  /* 0x00000002a93a7825 */ /* 0x002fc800078e026e */
[--C-:B------:R-:W-:Y:S01]  /*23b0*/  IMAD.WIDE R86, R153, 0x2, R110.reuse ;  /* 0x0000000299567825 */ /* 0x100fe200078e026e */
        /* <DEDUP_REMOVED lines=15> */
[----:B------:R-:W-:Y:S01]  /*24b0*/  IMAD.WIDE R88, R151, 0x2, R110 ;  /* 0x0000000297587825 */ /* 0x000fe200078e026e */
[----:B------:R-:W-:Y:S01]  /*24c0*/  PRMT R233, RZ, 0x7610, R233 ;  /* 0x00007610ffe97816 */ /* 0x000fe200000000e9 */
[----:B------:R1:W4:Y:S01]  /*24d0*/  @!P5 LDG.E.U16 R231, [R58.64] ;  /* 0x000000063ae7d981 */ /* 0x000322000c1e1500 */
[----:B0-----:R-:W-:Y:S01]  /*24e0*/  PRMT R87, RZ, 0x7610, R87 ;  /* 0x00007610ff577816 */ /* 0x001fe20000000057 */
[----:B------:R-:W-:-:S02]  /*24f0*/  IMAD.WIDE R90, R149, 0x2, R110 ;  /* 0x00000002955a7825 */ /* 0x000fc400078e026e */
[----:B------:R0:W4:Y:S02]  /*2500*/  @!P3 LDG.E.U16 R98, [R88.64] ;  /* 0x000000065862b981 */ /* 0x000124000c1e1500 */
[--C-:B------:R-:W-:Y:S02]  /*2510*/  IMAD.WIDE R54, R147, 0x2, R110.reuse ;  /* 0x0000000293367825 */ /* 0x100fe400078e026e */
[----:B------:R0:W4:Y:S02]  /*2520*/  @!P1 LDG.E.U16 R235, [R90.64] ;  /* 0x000000065aeb9981 */ /* 0x000124000c1e1500 */
[----:B-1----:R-:W-:Y:S02]  /*2530*/  IMAD.WIDE R52, R145, 0x2, R110 ;  /* 0x0000000291347825 */ /* 0x002fe400078e026e */
[----:B------:R1:W4:Y:S04]  /*2540*/  @!P2 LDG.E.U16 R233, [R54.64] ;  /* 0x0000000636e9a981 */ /* 0x000328000c1e1500 */
[----:B------:R1:W4:Y:S04]  /*2550*/  @!P4 LDG.E.U16 R87, [R52.64] ;  /* 0x000000063457c981 */ /* 0x000328000c1e1500 */
[----:B------:R-:W-:Y:S01]  /*2560*/  BAR.SYNC.DEFER_BLOCKING 0x0 ;  /* 0x0000000000007b1d */ /* 0x000fe20000010000 */
[----:B------:R-:W-:Y:S01]  /*2570*/  ISETP.GE.AND P5, PT, R3, UR4, PT ;  /* 0x0000000403007c0c */ /* 0x000fe2000bfa6270 */
[----:B------:R-:W-:Y:S01]  /*2580*/  IMAD.WIDE R56, R103, 0x2, R116 ;  /* 0x0000000267387825 */ /* 0x000fe200078e0274 */
[----:B------:R-:W-:-:S02]  /*2590*/  PRMT R86, RZ, 0x7610, R86 ;  /* 0x00007610ff567816 */ /* 0x000fc40000000056 */
[----:B0-----:R-:W-:Y:S01]  /*25a0*/  PRMT R89, RZ, 0x7610, R89 ;  /* 0x00007610ff597816 */ /* 0x001fe20000000059 */
[C---:B-1----:R-:W-:Y:S01]  /*25b0*/  IMAD.WIDE R52, R103.reuse, 0x2, R118 ;  /* 0x0000000267347825 */ /* 0x042fe200078e0276 */
[----:B------:R-:W-:Y:S02]  /*25c0*/  PRMT R91, RZ, 0x7610, R91 ;  /* 0x00007610ff5b7816 */ /* 0x000fe4000000005b */
[----:B------:R-:W-:Y:S01]  /*25d0*/  PRMT R88, RZ, 0x7610, R88 ;  /* 0x00007610ff587816 */ /* 0x000fe20000000058 */
[C---:B------:R-:W-:Y:S01]  /*25e0*/  IMAD.WIDE R54, R103.reuse, 0x2, R112 ;  /* 0x0000000267367825 */ /* 0x040fe200078e0270 */
[----:B------:R-:W-:Y:S02]  /*25f0*/  PRMT R239, RZ, 0x7610, R239 ;  /* 0x00007610ffef7816 */ /* 0x000fe400000000ef */
[----:B------:R-:W-:Y:S01]  /*2600*/  PRMT R241, RZ, 0x7610, R241 ;  /* 0x00007610fff17816 */ /* 0x000fe200000000f1 */
[----:B------:R-:W-:-:S04]  /*2610*/  IMAD.WIDE R58, R103, 0x2, R108 ;  /* 0x00000002673a7825 */ /* 0x000fc800078e026c */
[C---:B------:R-:W-:Y:S01]  /*2620*/  IMAD.WIDE R60, R103.reuse, 0x2, R104 ;  /* 0x00000002673c7825 */ /* 0x040fe200078e0268 */
[----:B------:R-:W-:Y:S01]  /*2630*/  PRMT R90, RZ, 0x7610, R90 ;  /* 0x00007610ff5a7816 */ /* 0x000fe2000000005a */
[----:B------:R0:W4:Y:S01]  /*2640*/  @!P5 LDG.E.U16 R86, [R56.64] ;  /* 0x000000063856d981 */ /* 0x000122000c1e1500 */
[----:B------:R-:W-:Y:S02]  /*2650*/  PRMT R245, RZ, 0x7610, R245 ;  /* 0x00007610fff57816 */ /* 0x000fe400000000f5 */
[----:B------:R-:W-:Y:S01]  /*2660*/  PRMT R247, RZ, 0x7610, R247 ;  /* 0x00007610fff77816 */ /* 0x000fe200000000f7 */
[----:B------:R1:W4:Y:S01]  /*2670*/  @!P5 LDG.E.U16 R89, [R52.64] ;  /* 0x000000063459d981 */ /* 0x000322000c1e1500 */
[----:B------:R-:W-:Y:S02]  /*2680*/  PRMT R150, RZ, 0x7610, R150 ;  /* 0x00007610ff967816 */ /* 0x000fe40000000096 */
[----:B------:R-:W-:Y:S01]  /*2690*/  PRMT R251, RZ, 0x7610, R251 ;  /* 0x00007610fffb7816 */ /* 0x000fe200000000fb */
[----:B------:R1:W4:Y:S01]  /*26a0*/  @!P5 LDG.E.U16 R91, [R54.64] ;  /* 0x00000006365bd981 */ /* 0x000322000c1e1500 */
[----:B0-----:R-:W-:-:S03]  /*26b0*/  IMAD.WIDE R56, R103, 0x2, R114 ;  /* 0x0000000267387825 */ /* 0x001fc600078e0272 */
[----:B------:R0:W4:Y:S01]  /*26c0*/  @!P5 LDG.E.U16 R239, [R58.64] ;  /* 0x000000063aefd981 */ /* 0x000122000c1e1500 */
[----:B-1----:R-:W-:-:S03]  /*26d0*/  IMAD.WIDE R52, R103, 0x2, R106 ;  /* 0x0000000267347825 */ /* 0x002fc600078e026a */
[----:B------:R1:W4:Y:S01]  /*26e0*/  @!P5 LDG.E.U16 R88, [R56.64] ;  /* 0x000000063858d981 */ /* 0x000322000c1e1500 */
[----:B------:R-:W-:-:S03]  /*26f0*/  IMAD.WIDE R54, R103, 0x2, R126 ;  /* 0x0000000267367825 */ /* 0x000fc600078e027e */
[----:B------:R1:W4:Y:S01]  /*2700*/  @!P5 LDG.E.U16 R241, [R60.64] ;  /* 0x000000063cf1d981 */ /* 0x000322000c1e1500 */
[C---:B0-----:R-:W-:Y:S01]  /*2710*/  IMAD.WIDE R58, R103.reuse, 0x2, R122 ;  /* 0x00000002673a7825 */ /* 0x041fe200078e027a */
[----:B------:R-:W-:Y:S02]  /*2720*/  PRMT R152, RZ, 0x7610, R152 ;  /* 0x00007610ff987816 */ /* 0x000fe40000000098 */
[----:B------:R0:W4:Y:S01]  /*2730*/  @!P5 LDG.E.U16 R90, [R52.64] ;  /* 0x00000006345ad981 */ /* 0x000122000c1e1500 */
[C---:B-1----:R-:W-:Y:S01]  /*2740*/  IMAD.WIDE R56, R103.reuse, 0x2, R124 ;  /* 0x0000000267387825 */ /* 0x042fe200078e027c */
[----:B------:R-:W-:Y:S02]  /*2750*/  PRMT R237, RZ, 0x7610, R237 ;  /* 0x00007610ffed7816 */ /* 0x000fe400000000ed */
[----:B------:R1:W4:Y:S01]  /*2760*/  @!P5 LDG.E.U16 R245, [R54.64] ;  /* 0x0000000636f5d981 */ /* 0x000322000c1e1500 */
[----:B------:R-:W-:Y:S01]  /*2770*/  IMAD.WIDE R60, R103, 0x2, R120 ;  /* 0x00000002673c7825 */ /* 0x000fe200078e0278 */
[----:B------:R-:W-:-:S02]  /*2780*/  PRMT R243, RZ, 0x7610, R243 ;  /* 0x00007610fff37816 */ /* 0x000fc400000000f3 */
[----:B------:R1:W4:Y:S01]  /*2790*/  @!P5 LDG.E.U16 R247, [R56.64] ;  /* 0x0000000638f7d981 */ /* 0x000322000c1e1500 */
[----:B------:R-:W-:Y:S01]  /*27a0*/  PRMT R249, RZ, 0x7610, R249 ;  /* 0x00007610fff97816 */ /* 0x000fe200000000f9 */
[C---:B0-----:R-:W-:Y:S01]  /*27b0*/  IMAD.WIDE R52, R103.reuse, 0x2, R136 ;  /* 0x0000000267347825 */ /* 0x041fe200078e0288 */
[----:B------:R-:W-:Y:S01]  /*27c0*/  PRMT R154, RZ, 0x7610, R154 ;  /* 0x00007610ff9a7816 */ /* 0x000fe2000000009a */
[----:B------:R0:W4:Y:S02]  /*27d0*/  @!P5 LDG.E.U16 R150, [R58.64] ;  /* 0x000000063a96d981 */ /* 0x000124000c1e1500 */
[C---:B-1----:R-:W-:Y:S02]  /*27e0*/  IMAD.WIDE R54, R103.reuse, 0x2, R132 ;  /* 0x0000000267367825 */ /* 0x042fe400078e0284 */
[----:B------:R1:W4:Y:S02]  /*27f0*/  @!P5 LDG.E.U16 R251, [R60.64] ;  /* 0x000000063cfbd981 */ /* 0x000324000c1e1500 */
[----:B------:R-:W-:-:S02]  /*2800*/  IMAD.WIDE R56, R103, 0x2, R130 ;  /* 0x0000000267387825 */ /* 0x000fc400078e0282 */
[----:B------:R-:W4:Y:S02]  /*2810*/  @!P5 LDG.E.U16 R152, [R52.64] ;  /* 0x000000063498d981 */ /* 0x000f24000c1e1500 */
[C---:B0-----:R-:W-:Y:S02]  /*2820*/  IMAD.WIDE R58, R103.reuse, 0x2, R128 ;  /* 0x00000002673a7825 */ /* 0x041fe400078e0280 */
[----:B------:R-:W4:Y:S02]  /*2830*/  @!P5 LDG.E.U16 R237, [R54.64] ;  /* 0x0000000636edd981 */ /* 0x000f24000c1e1500 */
[----:B-1----:R-:W-:Y:S02]  /*2840*/  IMAD.WIDE R60, R103, 0x2, R134 ;  /* 0x00000002673c7825 */ /* 0x002fe400078e0286 */
[----:B------:R-:W4:Y:S04]  /*2850*/  @!P5 LDG.E.U16 R243, [R56.64] ;  /* 0x0000000638f3d981 */ /* 0x000f28000c1e1500 */
[----:B------:R-:W4:Y:S04]  /*2860*/  @!P5 LDG.E.U16 R249, [R58.64] ;  /* 0x000000063af9d981 */ /* 0x000f28000c1e1500 */
[----:B------:R-:W4:Y:S04]  /*2870*/  @!P5 LDG.E.U16 R154, [R60.64] ;  /* 0x000000063c9ad981 */ /* 0x000f28000c1e1500 */
[----:B---3--:R-:W-:Y:S04]  /*2880*/  STS.U16 [R21], R62 ;  /* 0x0000003e15007388 */ /* 0x008fe80000000400 */
[----:B--2---:R-:W-:Y:S04]  /*2890*/  STS.U16 [R21+0x400], R64 ;  /* 0x0004004015007388 */ /* 0x004fe80000000400 */
[----:B-----5:R-:W-:Y:S04]  /*28a0*/  STS.U16 [R21+0x800], R66 ;  /* 0x0008004215007388 */ /* 0x020fe80000000400 */
[----:B------:R-:W-:Y:S04]  /*28b0*/  STS.U16 [R21+0x1000], R82 ;  /* 0x0010005215007388 */ /* 0x000fe80000000400 */
[----:B------:R-:W-:Y:S04]  /*28c0*/  STS.U16 [R21+0xc00], R80 ;  /* 0x000c005015007388 */ /* 0x000fe80000000400 */
[----:B----4-:R-:W-:Y:S04]  /*28d0*/  STS.U16 [R21+0x1400], R84 ;  /* 0x0014005415007388 */ /* 0x010fe80000000400 */
[----:B------:R-:W-:Y:S04]  /*28e0*/  STS.U16 [R21+0x1800], R96 ;  /* 0x0018006015007388 */ /* 0x000fe80000000400 */
        /* <DEDUP_REMOVED lines=41> */
[----:B------:R-:W-:Y:S06]  /*2b80*/  BAR.SYNC.DEFER_BLOCKING 0x0 ;  /* 0x0000000000007b1d */ /* 0x000fec0000010000 */
[----:B------:R-:W-:Y:S04]  /*2b90*/  LDSM.16.MT88.4 R84, [R23] ;  /* 0x000000001754783b */ /* 0x000fe80000004200 */
[----:B------:R-:W0:Y:S04]  /*2ba0*/  LDSM.16.M88.4 R52, [R22+0x2000] ;  /* 0x002000001634783b */ /* 0x000e280000000200 */
[----:B------:R-:W1:Y:S04]  /*2bb0*/  LDSM.16.M88.4 R56, [R22+0x2800] ;  /* 0x002800001638783b */ /* 0x000e680000000200 */
[----:B------:R-:W2:Y:S04]  /*2bc0*/  LDSM.16.MT88.4 R80, [R146] ;  /* 0x000000009250783b */ /* 0x000ea80000004200 */
[----:B------:R-:W3:Y:S04]  /*2bd0*/  LDSM.16.MT88.4 R60, [R23+0x800] ;  /* 0x00080000173c783b */ /* 0x000ee80000004200 */
[----:B------:R-:W4:Y:S04]  /*2be0*/  LDSM.16.MT88.4 R64, [R146+0x800] ;  /* 0x000800009240783b */ /* 0x000f280000004200 */
[----:B------:R-:W-:Y:S04]  /*2bf0*/  LDSM.16.M88.4 R88, [R144+0x2800] ;  /* 0x002800009058783b */ /* 0x000fe80000000200 */
[----:B------:R-:W-:Y:S01]  /*2c00*/  LDSM.16.MT88.4 R96, [R146+0x1000] ;  /* 0x001000009260783b */ /* 0x000fe20000004200 */
[C---:B0-----:R-:W-:Y:S08]  /*2c10*/  HMMA.16816.F32.BF16 R92, R84.reuse, R52, R92 ;  /* 0x00000034545c723c */ /* 0x041ff0000004185c */
[----:B-1----:R-:W-:Y:S01]  /*2c20*/  HMMA.16816.F32.BF16 R68, R84, R56, R68 ;  /* 0x000000385444723c */ /* 0x002fe20000041844 */
[----:B------:R-:W-:Y:S07]  /*2c30*/  LDSM.16.M88.4 R84, [R144+0x2000] ;  /* 0x002000009054783b */ /* 0x000fee0000000200 */
[C---:B--2---:R-:W-:Y:S08]  /*2c40*/  HMMA.16816.F32.BF16 R72, R80.reuse, R52, R72 ;  /* 0x000000345048723c */ /* 0x044ff00000041848 */
[----:B------:R-:W-:Y:S01]  /*2c50*/  HMMA.16816.F32.BF16 R76, R80, R56, R76 ;  /* 0x00000038504c723c */ /* 0x000fe2000004184c */
[----:B------:R-:W0:Y:S07]  /*2c60*/  LDSM.16.MT88.4 R80, [R23+0x1000] ;  /* 0x001000001750783b */ /* 0x000e2e0000004200 */
[C---:B---3--:R-:W-:Y:S08]  /*2c70*/  HMMA.16816.F32.BF16 R92, R60.reuse, R54, R92 ;  /* 0x000000363c5c723c */ /* 0x048ff0000004185c */
[----:B------:R-:W-:Y:S08]  /*2c80*/  HMMA.16816.F32.BF16 R68, R60, R58, R68 ;  /* 0x0000003a3c44723c */ /* 0x000ff00000041844 */
[C---:B----4-:R-:W-:Y:S01]  /*2c90*/  HMMA.16816.F32.BF16 R72, R64.reuse, R54, R72 ;  /* 0x000000364048723c */ /* 0x050fe20000041848 */
[----:B------:R-:W1:Y:S07]  /*2ca0*/  LDSM.16.MT88.4 R52, [R23+0x1800] ;  /* 0x001800001734783b */ /* 0x000e6e0000004200 */
[----:B------:R-:W-:Y:S01]  /*2cb0*/  HMMA.16816.F32.BF16 R76, R64, R58, R76 ;  /* 0x0000003a404c723c */ /* 0x000fe2000004184c */
[----:B------:R-:W2:Y:S07]  /*2cc0*/  LDSM.16.MT88.4 R56, [R146+0x1800] ;  /* 0x001800009238783b */ /* 0x000eae0000004200 */
[C---:B0-----:R-:W-:Y:S08]  /*2cd0*/  HMMA.16816.F32.BF16 R92, R80.reuse, R84, R92 ;  /* 0x00000054505c723c */ /* 0x041ff0000004185c */
[----:B------:R-:W-:Y:S08]  /*2ce0*/  HMMA.16816.F32.BF16 R68, R80, R88, R68 ;  /* 0x000000585044723c */ /* 0x000ff00000041844 */
[C---:B------:R-:W-:Y:S08]  /*2cf0*/  HMMA.16816.F32.BF16 R72, R96.reuse, R84, R72 ;  /* 0x000000546048723c */ /* 0x040ff00000041848 */
[----:B------:R-:W-:Y:S01]  /*2d00*/  HMMA.16816.F32.BF16 R76, R96, R88, R76 ;  /* 0x00000058604c723c */ /* 0x000fe2000004184c */
[----:B------:R-:W-:-:S04]  /*2d10*/  IADD3 R148, R148, -0x1, RZ ;  /* 0xffffffff94947810 */ /* 0x000fc80007ffe0ff */
[----:B------:R-:W-:Y:S01]  /*2d20*/  ISETP.NE.U32.AND P1, PT, R148, RZ, PT ;  /* 0x000000ff9400720c */ /* 0x000fe20003f25070 */
[----:B------:R-:W-:Y:S02]  /*2d30*/  UIADD3 UR4, UR4, -0x40, URZ ;  /* 0xffffffc004047890 */ /* 0x000fe4000fffe03f */
[----:B-1----:R-:W-:Y:S01]  /*2d40*/  HMMA.16816.F32.BF16 R92, R52, R86, R92 ;  /* 0x00000056345c723c */ /* 0x002fe2000004185c */
[----:B------:R-:W-:-:S04]  /*2d50*/  IMAD.WIDE R134, R141, 0x2, R134 ;  /* 0x000000028d867825 */ /* 0x000fc800078e0286 */
[----:B------:R-:W-:-:S03]  /*2d60*/  IMAD.WIDE R136, R141, 0x2, R136 ;  /* 0x000000028d887825 */ /* 0x000fc600078e0288 */
[----:B------:R-:W-:Y:S01]  /*2d70*/  HMMA.16816.F32.BF16 R68, R52, R90, R68 ;  /* 0x0000005a3444723c */ /* 0x000fe20000041844 */
[----:B------:R-:W-:-:S04]  /*2d80*/  IMAD.WIDE R120, R141, 0x2, R120 ;  /* 0x000000028d787825 */ /* 0x000fc800078e0278 */
[----:B------:R-:W-:-:S03]  /*2d90*/  IMAD.WIDE R122, R141, 0x2, R122 ;  /* 0x000000028d7a7825 */ /* 0x000fc600078e027a */
[----:B--2---:R-:W-:Y:S01]  /*2da0*/  HMMA.16816.F32.BF16 R72, R56, R86, R72 ;  /* 0x000000563848723c */ /* 0x004fe20000041848 */
[----:B------:R-:W-:-:S04]  /*2db0*/  IMAD.WIDE R128, R141, 0x2, R128 ;  /* 0x000000028d807825 */ /* 0x000fc800078e0280 */
[----:B------:R-:W-:-:S03]  /*2dc0*/  IMAD.WIDE R124, R141, 0x2, R124 ;  /* 0x000000028d7c7825 */ /* 0x000fc600078e027c */
[----:B------:R-:W-:Y:S01]  /*2dd0*/  HMMA.16816.F32.BF16 R76, R56, R90, R76 ;  /* 0x0000005a384c723c */ /* 0x000fe2000004184c */
[----:B------:R-:W-:-:S04]  /*2de0*/  IMAD.WIDE R126, R141, 0x2, R126 ;  /* 0x000000028d7e7825 */ /* 0x000fc800078e027e */
        /* <DEDUP_REMOVED lines=9> */
[----:B------:R-:W-:Y:S01]  /*2e80*/  IMAD.WIDE R110, R143, 0x2, R110 ;  /* 0x000000028f6e7825 */ /* 0x000fe200078e026e */
[----:B------:R-:W-:Y:S01]  /*2e90*/  @!P1 CALL.REL.NOINC `(.L_x_1) ;  /* 0x0000001000009944 */ /* 0x000fe20003c00000 */
[----:B------:R-:W-:Y:S05]  /*2ea0*/  BRA `(.L_x_2) ;  /* 0xffffeeb000007947 */ /* 0x000fea000383ffff */
.L_x_1:
[----:B------:R-:W-:Y:S02]  /*2eb0*/  F2FP.BF16.PACK_AB R75, R79, R75 ;  /* 0x0000004b4f4b723e */ /* 0x000fe400000010ff */
[----:B------:R-:W-:Y:S02]  /*2ec0*/  F2FP.BF16.PACK_AB R74, R78, R74 ;  /* 0x0000004a4e4a723e */ /* 0x000fe400000010ff */
[----:B------:R-:W-:Y:S02]  /*2ed0*/  F2FP.BF16.PACK_AB R71, R71, R95 ;  /* 0x0000005f4747723e */ /* 0x000fe400000010ff */
[----:B------:R-:W-:Y:S02]  /*2ee0*/  F2FP.BF16.PACK_AB R70, R70, R94 ;  /* 0x0000005e4646723e */ /* 0x000fe400000010ff */
[----:B------:R-:W-:Y:S02]  /*2ef0*/  F2FP.BF16.PACK_AB R73, R77, R73 ;  /* 0x000000494d49723e */ /* 0x000fe400000010ff */
[----:B------:R-:W-:-:S02]  /*2f00*/  F2FP.BF16.PACK_AB R72, R76, R72 ;  /* 0x000000484c48723e */ /* 0x000fc400000010ff */
[----:B------:R-:W-:Y:S02]  /*2f10*/  F2FP.BF16.PACK_AB R69, R69, R93 ;  /* 0x0000005d4545723e */ /* 0x000fe400000010ff */
[----:B------:R-:W-:Y:S02]  /*2f20*/  F2FP.BF16.PACK_AB R68, R68, R92 ;  /* 0x0000005c4444723e */ /* 0x000fe400000010ff */
.L_x_0:
[----:B------:R-:W-:Y:S01]  /*2f30*/  BAR.SYNC.DEFER_BLOCKING 0x0 ;  /* 0x0000000000007b1d */ /* 0x000fe20000010000 */
[C---:B------:R-:W-:Y:S01]  /*2f40*/  IMAD.SHL.U32 R2, R0.reuse, 0x4, RZ ;  /* 0x0000000400027824 */ /* 0x040fe200078e00ff */
[----:B------:R-:W-:Y:S01]  /*2f50*/  SEL R21, RZ, 0x808, !P0 ;  /* 0x00000808ff157807 */ /* 0x000fe20004000000 */
[C---:B------:R-:W-:Y:S01]  /*2f60*/  IMAD.SHL.U32 R3, R0.reuse, 0x10, RZ ;  /* 0x0000001000037824 */ /* 0x040fe200078e00ff */
[----:B------:R-:W-:Y:S02]  /*2f70*/  LOP3.LUT R0, R0, 0x18, RZ, 0xc0, !PT ;  /* 0x0000001800007812 */ /* 0x000fe400078ec0ff */
[----:B------:R-:W-:Y:S02]  /*2f80*/  LOP3.LUT R22, R21, 0x7c, R2, 0x78, !PT ;  /* 0x0000007c15167812 */ /* 0x000fe400078e7802 */
[----:B------:R-:W-:-:S02]  /*2f90*/  LOP3.LUT R21, R3, 0x70, RZ, 0xc0, !PT ;  /* 0x0000007003157812 */ /* 0x000fc400078ec0ff */
[----:B------:R-:W-:Y:S02]  /*2fa0*/  LOP3.LUT R22, R22, 0x200, R3, 0xf8, !PT ;  /* 0x0000020016167812 */ /* 0x000fe400078ef803 */
[----:B------:R-:W-:Y:S01]  /*2fb0*/  LOP3.LUT R2, R2, 0x180, RZ, 0xc0, !PT ;  /* 0x0000018002027812 */ /* 0x000fe200078ec0ff */
[----:B------:R-:W-:Y:S01]  /*2fc0*/  IMAD R3, R0, 0x80, R21 ;  /* 0x0000008000037824 */ /* 0x000fe200078e0215 */
[----:B------:R-:W-:Y:S02]  /*2fd0*/  LOP3.LUT R21, R22, 0x4, RZ, 0x3c, !PT ;  /* 0x0000000416157812 */ /* 0x000fe400078e3cff */
[----:B------:R-:W-:Y:S02]  /*2fe0*/  ISETP.GE.AND P0, PT, R20, c[0x0][0x178], PT ;  /* 0x00005e0014007a0c */ /* 0x000fe40003f06270 */
[----:B------:R-:W-:Y:S01]  /*2ff0*/  LEA.HI R3, R0, R3, RZ, 0x1f ;  /* 0x0000000300037211 */ /* 0x000fe200078ff8ff */
[----:B------:R-:W-:Y:S01]  /*3000*/  IMAD R0, R20, c[0x0][0x194], RZ ;  /* 0x0000650014007a24 */ /* 0x000fe200078e02ff */
[----:B------:R-:W-:Y:S01]  /*3010*/  ISETP.LT.AND P1, PT, R4, c[0x0][0x17c], !P0 ;  /* 0x00005f0004007a0c */ /* 0x000fe20004721270 */
[----:B------:R-:W-:Y:S01]  /*3020*/  IMAD R20, R8, c[0x0][0x198], RZ ;  /* 0x0000660008147a24 */ /* 0x000fe200078e02ff */
[C---:B------:R-:W-:Y:S01]  /*3030*/  ISETP.LT.AND P4, PT, R5.reuse, c[0x0][0x17c], !P0 ;  /* 0x00005f0005007a0c */ /* 0x040fe20004781270 */
[----:B------:R-:W-:Y:S01]  /*3040*/  IMAD.IADD R23, R2, 0x1, R3 ;  /* 0x0000000102177824 */ /* 0x000fe200078e0203 */
[----:B------:R-:W-:Y:S01]  /*3050*/  STS [R22], R68 ;  /* 0x0000004416007388 */ /* 0x000fe20000000800 */
[----:B------:R-:W-:Y:S01]  /*3060*/  IMAD R3, R4, c[0x0][0x198], RZ ;  /* 0x0000660004037a24 */ /* 0x000fe200078e02ff */
[----:B------:R-:W-:Y:S01]  /*3070*/  LEA R26, P2, R0, c[0x0][0x170], 0x1 ;  /* 0x00005c00001a7a11 */ /* 0x000fe200078408ff */
[----:B------:R-:W-:Y:S01]  /*3080*/  IMAD R5, R5, c[0x0][0x198], RZ ;  /* 0x0000660005057a24 */ /* 0x000fe200078e02ff */
[----:B------:R-:W-:Y:S01]  /*3090*/  STS [R22+0x100], R69 ;  /* 0x0001004516007388 */ /* 0x000fe20000000800 */
[----:B------:R-:W-:-:S02]  /*30a0*/  LOP3.LUT R24, R23, 0x4, RZ, 0x3c, !PT ;  /* 0x0000000417187812 */ /* 0x000fc400078e3cff */
[----:B------:R-:W-:Y:S01]  /*30b0*/  LOP3.LUT R25, R23, 0x8, RZ, 0x3c, !PT ;  /* 0x0000000817197812 */ /* 0x000fe200078e3cff */
[----:B------:R-:W-:Y:S01]  /*30c0*/  STS [R22+0x80], R72 ;  /* 0x0000804816007388 */ /* 0x000fe20000000800 */
[----:B------:R-:W-:Y:S01]  /*30d0*/  LEA.HI.X.SX32 R28, R0, c[0x0][0x174], 0x1, P2 ;  /* 0x00005d00001c7a11 */ /* 0x000fe200010f0eff */
[C---:B------:R-:W-:Y:S01]  /*30e0*/  IMAD R0, R6.reuse, c[0x0][0x198], RZ ;  /* 0x0000660006007a24 */ /* 0x040fe200078e02ff */
[C---:B------:R-:W-:Y:S01]  /*30f0*/  LEA R2, P2, R3.reuse, R26, 0x1 ;  /* 0x0000001a03027211 */ /* 0x040fe200078408ff */
[----:B------:R0:W-:Y:S01]  /*3100*/  STS [R22+0x180], R73 ;  /* 0x0001804916007388 */ /* 0x0001e20000000800 */
[----:B------:R-:W-:Y:S02]  /*3110*/  ISETP.LT.AND P3, PT, R6, c[0x0][0x17c], !P0 ;  /* 0x00005f0006007a0c */ /* 0x000fe40004761270 */
[----:B------:R-:W-:Y:S01]  /*3120*/  LEA.HI.X.SX32 R3, R3, R28, 0x1, P2 ;  /* 0x0000001c03037211 */ /* 0x000fe200010f0eff */
[----:B------:R-:W-:Y:S01]  /*3130*/  STS [R21+0x400], R70 ;  /* 0x0004004615007388 */ /* 0x000fe20000000800 */
[----:B------:R-:W-:-:S03]  /*3140*/  LEA R4, P2, R5, R26, 0x1 ;  /* 0x0000001a05047211 */ /* 0x000fc600078408ff */
[----:B------:R-:W-:Y:S01]  /*3150*/  STS [R21+0x500], R71 ;  /* 0x0005004715007388 */ /* 0x000fe20000000800 */
[----:B------:R-:W-:Y:S02]  /*3160*/  LEA.HI.X.SX32 R5, R5, R28, 0x1, P2 ;  /* 0x0000001c05057211 */ /* 0x000fe400010f0eff */
[----:B0-----:R-:W-:Y:S01]  /*3170*/  LOP3.LUT R22, R23, 0xc, RZ, 0x3c, !PT ;  /* 0x0000000c17167812 */ /* 0x001fe200078e3cff */
[----:B------:R-:W-:Y:S01]  /*3180*/  STS [R21+0x480], R74 ;  /* 0x0004804a15007388 */ /* 0x000fe20000000800 */
[----:B------:R-:W-:Y:S02]  /*3190*/  ISETP.LT.AND P2, PT, R8, c[0x0][0x17c], !P0 ;  /* 0x00005f0008007a0c */ /* 0x000fe40004741270 */
[----:B------:R-:W-:Y:S01]  /*31a0*/  LEA R8, P5, R20, R26, 0x1 ;  /* 0x0000001a14087211 */ /* 0x000fe200078a08ff */
[----:B------:R-:W-:Y:S04]  /*31b0*/  STS [R21+0x580], R75 ;  /* 0x0005804b15007388 */ /* 0x000fe80000000800 */
[----:B------:R-:W-:Y:S06]  /*31c0*/  BAR.SYNC.DEFER_BLOCKING 0x0 ;  /* 0x0000000000007b1d */ /* 0x000fec0000010000 */
[----:B------:R-:W0:Y:S04]  /*31d0*/  LDS R27, [R23] ;  /* 0x00000000171b7984 */ /* 0x000e280000000800 */
[----:B------:R-:W1:Y:S04]  /*31e0*/  LDS R29, [R24] ;  /* 0x00000000181d7984 */ /* 0x000e680000000800 */
[----:B------:R-:W2:Y:S04]  /*31f0*/  LDS R33, [R25] ;  /* 0x0000000019217984 */ /* 0x000ea80000000800 */
[----:B------:R-:W3:Y:S04]  /*3200*/  LDS R35, [R22] ;  /* 0x0000000016237984 */ /* 0x000ee80000000800 */
[----:B------:R-:W4:Y:S04]  /*3210*/  LDS R23, [R23+0x200] ;  /* 0x0002000017177984 */ /* 0x000f280000000800 */
[----:B------:R-:W5:Y:S04]  /*3220*/  LDS R31, [R24+0x200] ;  /* 0x00020000181f7984 */ /* 0x000f680000000800 */
[----:B------:R-:W3:Y:S04]  /*3230*/  LDS R25, [R25+0x200] ;  /* 0x0002000019197984 */ /* 0x000ee80000000800 */
[----:B------:R-:W4:Y:S04]  /*3240*/  LDS R37, [R22+0x200] ;  /* 0x0002000016257984 */ /* 0x000f280000000800 */
[----:B0-----:R0:W-:Y:S01]  /*3250*/  @P1 STG.E.U16 [R2.64], R27 ;  /* 0x0000001b02001986 */ /* 0x0011e2000c101506 */
[C---:B------:R-:W-:Y:S01]  /*3260*/  ISETP.LT.AND P1, PT, R7.reuse, c[0x0][0x17c], !P0 ;  /* 0x00005f0007007a0c */ /* 0x040fe20004721270 */
[----:B------:R-:W-:-:S02]  /*3270*/  IMAD R7, R7, c[0x0][0x198], RZ ;  /* 0x0000660007077a24 */ /* 0x000fc400078e02ff */
[----:B-1----:R1:W-:Y:S03]  /*3280*/  @P4 STG.E.U16 [R4.64], R29 ;  /* 0x0000001d04004986 */ /* 0x0023e6000c101506 */
[----:B------:R-:W-:-:S04]  /*3290*/  LEA R6, P4, R7, R26, 0x1 ;  /* 0x0000001a07067211 */ /* 0x000fc800078808ff */
[----:B------:R-:W-:Y:S02]  /*32a0*/  LEA.HI.X.SX32 R7, R7, R28, 0x1, P4 ;  /* 0x0000001c07077211 */ /* 0x000fe400020f0eff */
[----:B0-----:R-:W-:Y:S02]  /*32b0*/  LEA R2, P6, R0, R26, 0x1 ;  /* 0x0000001a00027211 */ /* 0x001fe400078c08ff */
[C---:B------:R-:W-:Y:S01]  /*32c0*/  ISETP.LT.AND P4, PT, R12.reuse, c[0x0][0x17c], !P0 ;  /* 0x00005f000c007a0c */ /* 0x040fe20004781270 */
[----:B------:R-:W-:Y:S01]  /*32d0*/  IMAD R12, R12, c[0x0][0x198], RZ ;  /* 0x000066000c0c7a24 */ /* 0x000fe200078e02ff */
[-C--:B------:R-:W-:Y:S01]  /*32e0*/  LEA.HI.X.SX32 R3, R0, R28.reuse, 0x1, P6 ;  /* 0x0000001c00037211 */ /* 0x080fe200030f0eff */
[C---:B------:R-:W-:Y:S01]  /*32f0*/  IMAD R0, R9.reuse, c[0x0][0x198], RZ ;  /* 0x0000660009007a24 */ /* 0x040fe200078e02ff */
[----:B------:R-:W-:Y:S02]  /*3300*/  ISETP.LT.AND P6, PT, R9, c[0x0][0x17c], !P0 ;  /* 0x00005f0009007a0c */ /* 0x000fe400047c1270 */
[----:B------:R-:W-:Y:S01]  /*3310*/  LEA.HI.X.SX32 R9, R20, R28, 0x1, P5 ;  /* 0x0000001c14097211 */ /* 0x000fe200028f0eff */
[----:B--2---:R0:W-:Y:S01]  /*3320*/  @P3 STG.E.U16 [R2.64], R33 ;  /* 0x0000002102003986 */ /* 0x0041e2000c101506 */
[----:B------:R-:W-:-:S02]  /*3330*/  LEA R20, P3, R0, R26, 0x1 ;  /* 0x0000001a00147211 */ /* 0x000fc400078608ff */
[----:B------:R-:W-:Y:S01]  /*3340*/  PRMT R27, R27, 0x7632, R27 ;  /* 0x000076321b1b7816 */ /* 0x000fe2000000001b */
[----:B---3--:R2:W-:Y:S01]  /*3350*/  @P1 STG.E.U16 [R6.64], R35 ;  /* 0x0000002306001986 */ /* 0x0085e2000c101506 */
[----:B------:R-:W-:Y:S01]  /*3360*/  LEA.HI.X.SX32 R21, R0, R28, 0x1, P3 ;  /* 0x0000001c00157211 */ /* 0x000fe200018f0eff */
[----:B------:R-:W-:Y:S01]  /*3370*/  IMAD R0, R17, c[0x0][0x198], RZ ;  /* 0x0000660011007a24 */ /* 0x000fe200078e02ff */
[C---:B------:R-:W-:Y:S01]  /*3380*/  ISETP.LT.AND P3, PT, R10.reuse, c[0x0][0x17c], !P0 ;  /* 0x00005f000a007a0c */ /* 0x040fe20004761270 */
[----:B------:R-:W-:Y:S01]  /*3390*/  IMAD R10, R10, c[0x0][0x198], RZ ;  /* 0x000066000a0a7a24 */ /* 0x000fe200078e02ff */
[----:B----4-:R3:W-:Y:S01]  /*33a0*/  @P2 STG.E.U16 [R8.64], R23 ;  /* 0x0000001708002986 */ /* 0x0107e2000c101506 */
[C---:B------:R-:W-:Y:S01]  /*33b0*/  ISETP.LT.AND P2, PT, R11.reuse, c[0x0][0x17c], !P0 ;  /* 0x00005f000b007a0c */ /* 0x040fe20004741270 */
[----:B------:R-:W-:Y:S01]  /*33c0*/  IMAD R11, R11, c[0x0][0x198], RZ ;  /* 0x000066000b0b7a24 */ /* 0x000fe200078e02ff */
[----:B-1----:R-:W-:Y:S01]  /*33d0*/  PRMT R29, R29, 0x7632, R29 ;  /* 0x000076321d1d7816 */ /* 0x002fe2000000001d */
[----:B-----5:R-:W-:Y:S01]  /*33e0*/  @P6 STG.E.U16 [R20.64], R31 ;  /* 0x0000001f14006986 */ /* 0x020fe2000c101506 */
[----:B------:R-:W-:-:S02]  /*33f0*/  LEA R4, P1, R10, R26, 0x1 ;  /* 0x0000001a0a047211 */ /* 0x000fc400078208ff */
[----:B0-----:R-:W-:Y:S02]  /*3400*/  LEA R2, P5, R11, R26, 0x1 ;  /* 0x0000001a0b027211 */ /* 0x001fe400078a08ff */
[----:B------:R-:W-:Y:S02]  /*3410*/  LEA.HI.X.SX32 R5, R10, R28, 0x1, P1 ;  /* 0x0000001c0a057211 */ /* 0x000fe400008f0eff */
[C---:B------:R-:W-:Y:S01]  /*3420*/  ISETP.LT.AND P1, PT, R13.reuse, c[0x0][0x17c], !P0 ;  /* 0x00005f000d007a0c */ /* 0x040fe20004721270 */
[----:B------:R-:W-:Y:S01]  /*3430*/  IMAD R13, R13, c[0x0][0x198], RZ ;  /* 0x000066000d0d7a24 */ /* 0x000fe200078e02ff */
[----:B--2---:R-:W-:Y:S01]  /*3440*/  LEA R6, P6, R12, R26, 0x1 ;  /* 0x0000001a0c067211 */ /* 0x004fe200078c08ff */
[----:B------:R0:W-:Y:S01]  /*3450*/  @P3 STG.E.U16 [R4.64], R25 ;  /* 0x0000001904003986 */ /* 0x0001e2000c101506 */
[-C--:B------:R-:W-:Y:S01]  /*3460*/  LEA.HI.X.SX32 R3, R11, R28.reuse, 0x1, P5 ;  /* 0x0000001c0b037211 */ /* 0x080fe200028f0eff */
[----:B------:R-:W-:Y:S01]  /*3470*/  IMAD R11, R18, c[0x0][0x198], RZ ;  /* 0x00006600120b7a24 */ /* 0x000fe200078e02ff */
[----:B------:R-:W-:-:S02]  /*3480*/  LEA.HI.X.SX32 R7, R12, R28, 0x1, P6 ;  /* 0x0000001c0c077211 */ /* 0x000fc400030f0eff */
[C---:B---3--:R-:W-:Y:S01]  /*3490*/  LEA R8, P3, R13.reuse, R26, 0x1 ;  /* 0x0000001a0d087211 */ /* 0x048fe200078608ff */
[----:B------:R1:W-:Y:S01]  /*34a0*/  @P2 STG.E.U16 [R2.64], R37 ;  /* 0x0000002502002986 */ /* 0x0003e2000c101506 */
[C---:B------:R-:W-:Y:S01]  /*34b0*/  ISETP.LT.AND P5, PT, R14.reuse, c[0x0][0x17c], !P0 ;  /* 0x00005f000e007a0c */ /* 0x040fe200047a1270 */
[----:B------:R-:W-:Y:S01]  /*34c0*/  IMAD R14, R14, c[0x0][0x198], RZ ;  /* 0x000066000e0e7a24 */ /* 0x000fe200078e02ff */
[----:B------:R-:W-:Y:S01]  /*34d0*/  LEA.HI.X.SX32 R9, R13, R28, 0x1, P3 ;  /* 0x0000001c0d097211 */ /* 0x000fe200018f0eff */
[----:B------:R2:W-:Y:S01]  /*34e0*/  @P4 STG.E.U16 [R6.64], R27 ;  /* 0x0000001b06004986 */ /* 0x0005e2000c101506 */
[C---:B------:R-:W-:Y:S01]  /*34f0*/  ISETP.LT.AND P4, PT, R15.reuse, c[0x0][0x17c], !P0 ;  /* 0x00005f000f007a0c */ /* 0x040fe20004781270 */
[----:B------:R-:W-:Y:S01]  /*3500*/  IMAD R15, R15, c[0x0][0x198], RZ ;  /* 0x000066000f0f7a24 */ /* 0x000fe200078e02ff */
[C---:B------:R-:W-:Y:S01]  /*3510*/  ISETP.LT.AND P3, PT, R16.reuse, c[0x0][0x17c], !P0 ;  /* 0x00005f0010007a0c */ /* 0x040fe20004761270 */
[----:B------:R3:W-:Y:S01]  /*3520*/  @P1 STG.E.U16 [R8.64], R29 ;  /* 0x0000001d08001986 */ /* 0x0007e2000c101506 */
[----:B------:R-:W-:Y:S01]  /*3530*/  IMAD R16, R16, c[0x0][0x198], RZ ;  /* 0x0000660010107a24 */ /* 0x000fe200078e02ff */
[----:B------:R-:W-:Y:S01]  /*3540*/  PRMT R33, R33, 0x7632, R33 ;  /* 0x0000763221217816 */ /* 0x000fe20000000021 */
[----:B------:R-:W-:Y:S01]  /*3550*/  IMAD R13, R19, c[0x0][0x198], RZ ;  /* 0x00006600130d7a24 */ /* 0x000fe200078e02ff */
[----:B0-----:R-:W-:-:S02]  /*3560*/  LEA R4, P1, R15, R26, 0x1 ;  /* 0x0000001a0f047211 */ /* 0x001fc400078208ff */
[-C--:B-1----:R-:W-:Y:S02]  /*3570*/  LEA R2, P6, R14, R26.reuse, 0x1 ;  /* 0x0000001a0e027211 */ /* 0x082fe400078c08ff */
[C---:B--2---:R-:W-:Y:S02]  /*3580*/  LEA R6, P2, R16.reuse, R26, 0x1 ;  /* 0x0000001a10067211 */ /* 0x044fe400078408ff */
[----:B------:R-:W-:Y:S02]  /*3590*/  LEA.HI.X.SX32 R5, R15, R28, 0x1, P1 ;  /* 0x0000001c0f057211 */ /* 0x000fe400008f0eff */
[----:B------:R-:W-:Y:S02]  /*35a0*/  LEA R10, P1, R11, R26, 0x1 ;  /* 0x0000001a0b0a7211 */ /* 0x000fe400078208ff */
[----:B------:R-:W-:Y:S02]  /*35b0*/  LEA.HI.X.SX32 R7, R16, R28, 0x1, P2 ;  /* 0x0000001c10077211 */ /* 0x000fe400010f0eff */
[----:B------:R-:W-:-:S02]  /*35c0*/  ISETP.LT.AND P2, PT, R17, c[0x0][0x17c], !P0 ;  /* 0x00005f0011007a0c */ /* 0x000fc40004741270 */
[-C--:B------:R-:W-:Y:S02]  /*35d0*/  LEA.HI.X.SX32 R11, R11, R28.reuse, 0x1, P1 ;  /* 0x0000001c0b0b7211 */ /* 0x080fe400008f0eff */
[----:B------:R-:W-:Y:S02]  /*35e0*/  LEA.HI.X.SX32 R3, R14, R28, 0x1, P6 ;  /* 0x0000001c0e037211 */ /* 0x000fe400030f0eff */
[----:B------:R-:W-:Y:S02]  /*35f0*/  ISETP.LT.AND P1, PT, R18, c[0x0][0x17c], !P0 ;  /* 0x00005f0012007a0c */ /* 0x000fe40004721270 */
[----:B------:R-:W-:Y:S01]  /*3600*/  ISETP.LT.AND P0, PT, R19, c[0x0][0x17c], !P0 ;  /* 0x00005f0013007a0c */ /* 0x000fe20004701270 */
[----:B------:R0:W-:Y:S01]  /*3610*/  @P5 STG.E.U16 [R2.64], R33 ;  /* 0x0000002102005986 */ /* 0x0001e2000c101506 */
[----:B------:R-:W-:Y:S02]  /*3620*/  PRMT R35, R35, 0x7632, R35 ;  /* 0x0000763223237816 */ /* 0x000fe40000000023 */
[----:B---3--:R-:W-:-:S02]  /*3630*/  LEA R8, P6, R0, R26, 0x1 ;  /* 0x0000001a00087211 */ /* 0x008fc400078c08ff */
[----:B------:R-:W-:Y:S01]  /*3640*/  PRMT R31, R31, 0x7632, R31 ;  /* 0x000076321f1f7816 */ /* 0x000fe2000000001f */
[----:B------:R1:W-:Y:S01]  /*3650*/  @P4 STG.E.U16 [R4.64], R35 ;  /* 0x0000002304004986 */ /* 0x0003e2000c101506 */
[----:B------:R-:W-:Y:S02]  /*3660*/  LEA.HI.X.SX32 R9, R0, R28, 0x1, P6 ;  /* 0x0000001c00097211 */ /* 0x000fe400030f0eff */
[----:B------:R-:W-:Y:S02]  /*3670*/  LEA R12, P6, R13, R26, 0x1 ;  /* 0x0000001a0d0c7211 */ /* 0x000fe400078c08ff */
[----:B0-----:R-:W-:Y:S02]  /*3680*/  PRMT R3, R23, 0x7632, R3 ;  /* 0x0000763217037816 */ /* 0x001fe40000000003 */
[----:B------:R-:W-:-:S03]  /*3690*/  LEA.HI.X.SX32 R13, R13, R28, 0x1, P6 ;  /* 0x0000001c0d0d7211 */ /* 0x000fc600030f0eff */
[----:B------:R0:W-:Y:S01]  /*36a0*/  @P3 STG.E.U16 [R6.64], R3 ;  /* 0x0000000306003986 */ /* 0x0001e2000c101506 */
[----:B-1----:R-:W-:-:S03]  /*36b0*/  PRMT R5, R25, 0x7632, R5 ;  /* 0x0000763219057816 */ /* 0x002fc60000000005 */
[----:B------:R0:W-:Y:S04]  /*36c0*/  @P2 STG.E.U16 [R8.64], R31 ;  /* 0x0000001f08002986 */ /* 0x0001e8000c101506 */
[----:B------:R0:W-:Y:S01]  /*36d0*/  @P1 STG.E.U16 [R10.64], R5 ;  /* 0x000000050a001986 */ /* 0x0001e2000c101506 */
[----:B------:R-:W-:Y:S05]  /*36e0*/  @!P0 EXIT ;  /* 0x000000000000894d */ /* 0x000fea0003800000 */
[----:B0-----:R-:W-:-:S05]  /*36f0*/  PRMT R6, R37, 0x7632, R6 ;  /* 0x0000763225067816 */ /* 0x001fca0000000006 */
[----:B------:R-:W-:Y:S01]  /*3700*/  STG.E.U16 [R12.64], R6 ;  /* 0x000000060c007986 */ /* 0x000fe2000c101506 */
[----:B------:R-:W-:Y:S05]  /*3710*/  EXIT ;  /* 0x000000000000794d */ /* 0x000fea0003800000 */
.L_x_3:
[----:B------:R-:W-:-:S00]  /*3720*/  BRA `(.L_x_3) ;  /* 0xfffffff000007947 */ /* 0x000fc0000383ffff */
[----:B------:R-:W-:-:S00]  /*3730*/  NOP ;  /* 0x0000000000007918 */ /* 0x000fc00000000000 */
        /* <DEDUP_REMOVED lines=12> */
.L_x_4:


//--------------------- .nv.shared.matmul_kernel  --------------------------
	.section	.nv.shared.matmul_kernel,"aw",@nobits
	.sectionflags	@""
	.align	16
